// auto-generated by cutlass_sweep.gemm — config: {"arch": "sm_100", "cluster_m": 1, "cluster_n": 1, "dtype": "bf16", "dtype_b": "bf16", "layout": "nt", "stages": 3, "tile_k": 64, "tile_m": 64, "tile_n": 256}
#include "cutlass/cutlass.h"
#include "cutlass/gemm/collective/collective_builder.hpp"
#include "cutlass/gemm/device/gemm_universal_adapter.h"
#include "cutlass/gemm/kernel/gemm_universal.hpp"
#include "cutlass/epilogue/collective/collective_builder.hpp"

using ElemA = cutlass::bfloat16_t;
using ElemB = cutlass::bfloat16_t;
using ElemCD = cutlass::bfloat16_t;
using Acc  = float;
using TileShape    = cute::Shape<cute::_64, cute::_256, cute::_64>;
using ClusterShape = cute::Shape<cute::_1, cute::_1, cute::_1>;

using CollectiveEpilogue = typename cutlass::epilogue::collective::CollectiveBuilder<
    cutlass::arch::Sm100, cutlass::arch::OpClassTensorOp,
    TileShape, ClusterShape,
    cutlass::epilogue::collective::EpilogueTileAuto,
    Acc, Acc,
    ElemCD, cutlass::layout::RowMajor, 128 / cutlass::sizeof_bits<ElemCD>::value,
    ElemCD, cutlass::layout::RowMajor, 128 / cutlass::sizeof_bits<ElemCD>::value,
    cutlass::epilogue::collective::EpilogueScheduleAuto
  >::CollectiveOp;

using CollectiveMainloop = typename cutlass::gemm::collective::CollectiveBuilder<
    cutlass::arch::Sm100, cutlass::arch::OpClassTensorOp,
    ElemA, cutlass::layout::RowMajor, 128 / cutlass::sizeof_bits<ElemA>::value,
    ElemB, cutlass::layout::ColumnMajor, 128 / cutlass::sizeof_bits<ElemB>::value,
    Acc,
    TileShape, ClusterShape,
    cutlass::gemm::collective::StageCount<3>,
    cutlass::gemm::collective::KernelScheduleAuto
  >::CollectiveOp;

using GemmKernel = cutlass::gemm::kernel::GemmUniversal<
    cute::Shape<int,int,int,int>,
    CollectiveMainloop,
    CollectiveEpilogue
>;
using Gemm = cutlass::gemm::device::GemmUniversalAdapter<GemmKernel>;

// Force the device kernel symbol into the cubin without needing a host main.
auto* _anchor = &cutlass::device_kernel<GemmKernel>;


// ===== COMPILED SASS (sm_100a) =====

	.target	sm_100a

	.elftype	@"ET_EXEC"


//--------------------- .note.nv.tkinfo           --------------------------
	.section	.note.nv.tkinfo,"",@"SHT_NOTE"
	.sectionflags	@"SHF_NOTE_NV_TKINFO"
	.tkinfo
        /*0018*/ 	.word	0x00000002
        /*0030*/ 	.string	""
        /*0030*/ 	.string	"ptxas"
        /*0030*/ 	.string	"Cuda compilation tools, release 13.0, V13.0.88"
        /*0030*/ 	.string	"Build cuda_13.0.r13.0/compiler.36424714_0"
        /*0030*/ 	.string	"-arch sm_100a -m 64 "



//--------------------- .note.nv.cuinfo           --------------------------
	.section	.note.nv.cuinfo,"",@"SHT_NOTE"
	.sectionflags	@"SHF_NOTE_NV_CUINFO"
        /*0018*/ 	.short	0x0002
        /*001a*/ 	.short	0x0064
        /*001c*/ 	.short	0x0082
	.zero		2


//--------------------- .nv.info                  --------------------------
	.section	.nv.info,"",@"SHT_CUDA_INFO"
	.align	4


	//----- nvinfo : EIATTR_REGCOUNT
	.align		4
        /*0000*/ 	.byte	0x04, 0x2f
        /*0002*/ 	.short	(.L_19 - .L_18)
	.align		4
.L_18:
        /*0004*/ 	.word	index@(_ZN7cutlass13device_kernelINS_4gemm6kernel13GemmUniversalIN4cute5tupleIJiiiiEEENS1_10collective13CollectiveMmaINS1_35MainloopSm100TmaUmmaWarpSpecializedILi3ELi2ELi4ENS5_IJNS4_1CILi1EEESB_SB_EEEEENS5_IJNSA_ILi64EEENSA_ILi256EEESE_EEENS_10bfloat16_tENS5_IJlSB_lEEESH_SI_NS4_8TiledMMAINS4_8MMA_AtomIJNS4_20SM100_MMA_F16BF16_SSISH_SH_fLi64ELi256ELNS4_4UMMA5MajorE0ELSN_0ELNSM_7ScaleInE0ELSO_0EEEEEENS4_6LayoutISC_NS5_IJNSA_ILi0EEESS_SS_EEEEENS5_IJNS4_10UnderscoreESV_SV_EEEEENS4_13SM90_TMA_LOADENS4_14ComposedLayoutINS4_7SwizzleILi3ELi4ELi3EEENS4_18smem_ptr_flag_bitsILi16EEENSR_INS5_IJNSA_ILi8EEESE_EEENS5_IJSE_SB_EEEEEEEvNS4_8identityESY_S18_vS19_EENS_8epilogue10collective18CollectiveEpilogueINS1B_23Sm100TmaWarpSpecializedILi4ELi2ELi32ELb1ELb0EEEJSG_NS5_IJNSR_ISE_SB_EES1G_EEESH_SI_SH_SI_NS1B_6fusion15FusionCallbacksIS1F_NS1I_17LinearCombinationISH_fSH_fLNS_15FloatRoundStyleE2EEESG_S1H_JEEENS4_5SM1004TMEM4LOAD26SM100_TMEM_LOAD_16dp256b8xESY_S18_NS4_17SM75_U32x4_LDSM_NENS4_14SM90_TMA_STOREES18_NS4_17SM90_U32x4_STSM_NENS4_39AutoVectorizingCopyWithAssumedAlignmentILi128EEEEEEvvEEEEvNT_6ParamsE)
        /*0008*/ 	.word	0x00000070


	//----- nvinfo : EIATTR_FRAME_SIZE
	.align		4
.L_19:
        /*000c*/ 	.byte	0x04, 0x11
        /*000e*/ 	.short	(.L_21 - .L_20)
	.align		4
.L_20:
        /*0010*/ 	.word	index@($__internal_2_$__cuda_sm10x_tcgen05_guardrail_trap_unallocated_columns_being_dealloced)
        /*0014*/ 	.word	0x00000000


	//----- nvinfo : EIATTR_FRAME_SIZE
	.align		4
.L_21:
        /*0018*/ 	.byte	0x04, 0x11
        /*001a*/ 	.short	(.L_23 - .L_22)
	.align		4
.L_22:
        /*001c*/ 	.word	index@($__internal_1_$__cuda_sm10x_tcgen05_guardrail_trap_phase_invalid_during_alloc)
        /*0020*/ 	.word	0x00000000


	//----- nvinfo : EIATTR_FRAME_SIZE
	.align		4
.L_23:
        /*0024*/ 	.byte	0x04, 0x11
        /*0026*/ 	.short	(.L_25 - .L_24)
	.align		4
.L_24:
        /*0028*/ 	.word	index@($__internal_0_$__cuda_sm10x_tcgen05_guardrail_trap_col_being_dealloced_not_returned_by_alloc)
        /*002c*/ 	.word	0x00000000


	//----- nvinfo : EIATTR_FRAME_SIZE
	.align		4
.L_25:
        /*0030*/ 	.byte	0x04, 0x11
        /*0032*/ 	.short	(.L_27 - .L_26)
	.align		4
.L_26:
        /*0034*/ 	.word	index@(_ZN7cutlass13device_kernelINS_4gemm6kernel13GemmUniversalIN4cute5tupleIJiiiiEEENS1_10collective13CollectiveMmaINS1_35MainloopSm100TmaUmmaWarpSpecializedILi3ELi2ELi4ENS5_IJNS4_1CILi1EEESB_SB_EEEEENS5_IJNSA_ILi64EEENSA_ILi256EEESE_EEENS_10bfloat16_tENS5_IJlSB_lEEESH_SI_NS4_8TiledMMAINS4_8MMA_AtomIJNS4_20SM100_MMA_F16BF16_SSISH_SH_fLi64ELi256ELNS4_4UMMA5MajorE0ELSN_0ELNSM_7ScaleInE0ELSO_0EEEEEENS4_6LayoutISC_NS5_IJNSA_ILi0EEESS_SS_EEEEENS5_IJNS4_10UnderscoreESV_SV_EEEEENS4_13SM90_TMA_LOADENS4_14ComposedLayoutINS4_7SwizzleILi3ELi4ELi3EEENS4_18smem_ptr_flag_bitsILi16EEENSR_INS5_IJNSA_ILi8EEESE_EEENS5_IJSE_SB_EEEEEEEvNS4_8identityESY_S18_vS19_EENS_8epilogue10collective18CollectiveEpilogueINS1B_23Sm100TmaWarpSpecializedILi4ELi2ELi32ELb1ELb0EEEJSG_NS5_IJNSR_ISE_SB_EES1G_EEESH_SI_SH_SI_NS1B_6fusion15FusionCallbacksIS1F_NS1I_17LinearCombinationISH_fSH_fLNS_15FloatRoundStyleE2EEESG_S1H_JEEENS4_5SM1004TMEM4LOAD26SM100_TMEM_LOAD_16dp256b8xESY_S18_NS4_17SM75_U32x4_LDSM_NENS4_14SM90_TMA_STOREES18_NS4_17SM90_U32x4_STSM_NENS4_39AutoVectorizingCopyWithAssumedAlignmentILi128EEEEEEvvEEEEvNT_6ParamsE)
        /*0038*/ 	.word	0x00000000


	//----- nvinfo : EIATTR_MIN_STACK_SIZE
	.align		4
.L_27:
        /*003c*/ 	.byte	0x04, 0x12
        /*003e*/ 	.short	(.L_29 - .L_28)
	.align		4
.L_28:
        /*0040*/ 	.word	index@(_ZN7cutlass13device_kernelINS_4gemm6kernel13GemmUniversalIN4cute5tupleIJiiiiEEENS1_10collective13CollectiveMmaINS1_35MainloopSm100TmaUmmaWarpSpecializedILi3ELi2ELi4ENS5_IJNS4_1CILi1EEESB_SB_EEEEENS5_IJNSA_ILi64EEENSA_ILi256EEESE_EEENS_10bfloat16_tENS5_IJlSB_lEEESH_SI_NS4_8TiledMMAINS4_8MMA_AtomIJNS4_20SM100_MMA_F16BF16_SSISH_SH_fLi64ELi256ELNS4_4UMMA5MajorE0ELSN_0ELNSM_7ScaleInE0ELSO_0EEEEEENS4_6LayoutISC_NS5_IJNSA_ILi0EEESS_SS_EEEEENS5_IJNS4_10UnderscoreESV_SV_EEEEENS4_13SM90_TMA_LOADENS4_14ComposedLayoutINS4_7SwizzleILi3ELi4ELi3EEENS4_18smem_ptr_flag_bitsILi16EEENSR_INS5_IJNSA_ILi8EEESE_EEENS5_IJSE_SB_EEEEEEEvNS4_8identityESY_S18_vS19_EENS_8epilogue10collective18CollectiveEpilogueINS1B_23Sm100TmaWarpSpecializedILi4ELi2ELi32ELb1ELb0EEEJSG_NS5_IJNSR_ISE_SB_EES1G_EEESH_SI_SH_SI_NS1B_6fusion15FusionCallbacksIS1F_NS1I_17LinearCombinationISH_fSH_fLNS_15FloatRoundStyleE2EEESG_S1H_JEEENS4_5SM1004TMEM4LOAD26SM100_TMEM_LOAD_16dp256b8xESY_S18_NS4_17SM75_U32x4_LDSM_NENS4_14SM90_TMA_STOREES18_NS4_17SM90_U32x4_STSM_NENS4_39AutoVectorizingCopyWithAssumedAlignmentILi128EEEEEEvvEEEEvNT_6ParamsE)
        /*0044*/ 	.word	0x00000000
.L_29:


//--------------------- .nv.compat                --------------------------
	.section	.nv.compat,"",@"SHT_CUDA_COMPAT_INFO"
	.align	4
        /*0000*/ 	.byte	0x02, 0x09, 0x01, 0x00, 0x02, 0x02, 0x02, 0x00, 0x02, 0x05, 0x05, 0x00, 0x03, 0x07, 0x01, 0x01
        /*0010*/ 	.byte	0x02, 0x03, 0x01, 0x00, 0x02, 0x06, 0x01, 0x00, 0x04, 0x0b, 0x08, 0x00, 0x09, 0x00, 0x00, 0x00
        /*0020*/ 	.byte	0x00, 0x00, 0x00, 0x00


//--------------------- .nv.info._ZN7cutlass13device_kernelINS_4gemm6kernel13GemmUniversalIN4cute5tupleIJiiiiEEENS1_10collective13CollectiveMmaINS1_35MainloopSm100TmaUmmaWarpSpecializedILi3ELi2ELi4ENS5_IJNS4_1CILi1EEESB_SB_EEEEENS5_IJNSA_ILi64EEENSA_ILi256EEESE_EEENS_10bfloat16_tENS5_IJlSB_lEEESH_SI_NS4_8TiledMMAINS4_8MMA_AtomIJNS4_20SM100_MMA_F16BF16_SSISH_SH_fLi64ELi256ELNS4_4UMMA5MajorE0ELSN_0ELNSM_7ScaleInE0ELSO_0EEEEEENS4_6LayoutISC_NS5_IJNSA_ILi0EEESS_SS_EEEEENS5_IJNS4_10UnderscoreESV_SV_EEEEENS4_13SM90_TMA_LOADENS4_14ComposedLayoutINS4_7SwizzleILi3ELi4ELi3EEENS4_18smem_ptr_flag_bitsILi16EEENSR_INS5_IJNSA_ILi8EEESE_EEENS5_IJSE_SB_EEEEEEEvNS4_8identityESY_S18_vS19_EENS_8epilogue10collective18CollectiveEpilogueINS1B_23Sm100TmaWarpSpecializedILi4ELi2ELi32ELb1ELb0EEEJSG_NS5_IJNSR_ISE_SB_EES1G_EEESH_SI_SH_SI_NS1B_6fusion15FusionCallbacksIS1F_NS1I_17LinearCombinationISH_fSH_fLNS_15FloatRoundStyleE2EEESG_S1H_JEEENS4_5SM1004TMEM4LOAD26SM100_TMEM_LOAD_16dp256b8xESY_S18_NS4_17SM75_U32x4_LDSM_NENS4_14SM90_TMA_STOREES18_NS4_17SM90_U32x4_STSM_NENS4_39AutoVectorizingCopyWithAssumedAlignmentILi128EEEEEEvvEEEEvNT_6ParamsE --------------------------
	.section	.nv.info._ZN7cutlass13device_kernelINS_4gemm6kernel13GemmUniversalIN4cute5tupleIJiiiiEEENS1_10collective13CollectiveMmaINS1_35MainloopSm100TmaUmmaWarpSpecializedILi3ELi2ELi4ENS5_IJNS4_1CILi1EEESB_SB_EEEEENS5_IJNSA_ILi64EEENSA_ILi256EEESE_EEENS_10bfloat16_tENS5_IJlSB_lEEESH_SI_NS4_8TiledMMAINS4_8MMA_AtomIJNS4_20SM100_MMA_F16BF16_SSISH_SH_fLi64ELi256ELNS4_4UMMA5MajorE0ELSN_0ELNSM_7ScaleInE0ELSO_0EEEEEENS4_6LayoutISC_NS5_IJNSA_ILi0EEESS_SS_EEEEENS5_IJNS4_10UnderscoreESV_SV_EEEEENS4_13SM90_TMA_LOADENS4_14ComposedLayoutINS4_7SwizzleILi3ELi4ELi3EEENS4_18smem_ptr_flag_bitsILi16EEENSR_INS5_IJNSA_ILi8EEESE_EEENS5_IJSE_SB_EEEEEEEvNS4_8identityESY_S18_vS19_EENS_8epilogue10collective18CollectiveEpilogueINS1B_23Sm100TmaWarpSpecializedILi4ELi2ELi32ELb1ELb0EEEJSG_NS5_IJNSR_ISE_SB_EES1G_EEESH_SI_SH_SI_NS1B_6fusion15FusionCallbacksIS1F_NS1I_17LinearCombinationISH_fSH_fLNS_15FloatRoundStyleE2EEESG_S1H_JEEENS4_5SM1004TMEM4LOAD26SM100_TMEM_LOAD_16dp256b8xESY_S18_NS4_17SM75_U32x4_LDSM_NENS4_14SM90_TMA_STOREES18_NS4_17SM90_U32x4_STSM_NENS4_39AutoVectorizingCopyWithAssumedAlignmentILi128EEEEEEvvEEEEvNT_6ParamsE,"",@"SHT_CUDA_INFO"
	.sectionflags	@""
	.align	4


	//----- nvinfo : EIATTR_CUDA_API_VERSION
	.align		4
        /*0000*/ 	.byte	0x04, 0x37
        /*0002*/ 	.short	(.L_31 - .L_30)
.L_30:
        /*0004*/ 	.word	0x00000082


	//----- nvinfo : EIATTR_KPARAM_INFO
	.align		4
.L_31:
        /*0008*/ 	.byte	0x04, 0x17
        /*000a*/ 	.short	(.L_33 - .L_32)
.L_32:
        /*000c*/ 	.word	0x00000000
        /*0010*/ 	.short	0x0000
        /*0012*/ 	.short	0x0000
        /*0014*/ 	.byte	0x00, 0xf0, 0x01, 0x20


	//----- nvinfo : EIATTR_AT_ENTRY_FRAGMENTS
	.align		4
.L_33:
        /*0018*/ 	.byte	0x04, 0x4f
        /*001a*/ 	.short	(.L_35 - .L_34)


	//   ....[0]....
.L_34:
        /*001c*/ 	.word	0x00000006


	//----- nvinfo : EIATTR_RESERVED_SMEM_USED
	.align		4
.L_35:
        /*0020*/ 	.byte	0x01, 0x41
	.zero		2


	//----- nvinfo : EIATTR_SPARSE_MMA_MASK
	.align		4
        /*0024*/ 	.byte	0x03, 0x50
        /*0026*/ 	.short	0x0000


	//----- nvinfo : EIATTR_TCGEN05_1CTA_USED
	.align		4
        /*0028*/ 	.byte	0x01, 0x51
	.zero		2


	//----- nvinfo : EIATTR_MAXREG_COUNT
	.align		4
        /*002c*/ 	.byte	0x03, 0x1b
        /*002e*/ 	.short	0x00ff


	//----- nvinfo : EIATTR_NUM_BARRIERS
	.align		4
        /*0030*/ 	.byte	0x02, 0x4c
        /*0032*/ 	.byte	0x07
	.zero		1


	//----- nvinfo : EIATTR_EXTERNS
	.align		4
        /*0034*/ 	.byte	0x04, 0x0f
        /*0036*/ 	.short	(.L_37 - .L_36)


	//   ....[0]....
	.align		4
.L_36:
        /*0038*/ 	.word	index@(__assertfail)


	//----- nvinfo : EIATTR_MERCURY_ISA_VERSION
	.align		4
.L_37:
        /*003c*/ 	.byte	0x03, 0x5f
        /*003e*/ 	.short	0x0101


	//----- nvinfo : EIATTR_INT_WARP_WIDE_INSTR_OFFSETS
	.align		4
        /*0040*/ 	.byte	0x04, 0x31
        /*0042*/ 	.short	(.L_39 - .L_38)


	//   ....[0]....
.L_38:
        /*0044*/ 	.word	0x00001dc0


	//   ....[1]....
        /*0048*/ 	.word	0x000037d0


	//   ....[2]....
        /*004c*/ 	.word	0x00003800


	//   ....[3]....
        /*0050*/ 	.word	0x00003850


	//   ....[4]....
        /*0054*/ 	.word	0x00004170


	//   ....[5]....
        /*0058*/ 	.word	0x000041d0


	//   ....[6]....
        /*005c*/ 	.word	0x000042b0


	//   ....[7]....
        /*0060*/ 	.word	0x00004320


	//   ....[8]....
        /*0064*/ 	.word	0x00004430


	//   ....[9]....
        /*0068*/ 	.word	0x000044c0


	//   ....[10]....
        /*006c*/ 	.word	0x00004690


	//   ....[11]....
        /*0070*/ 	.word	0x000047f0


	//----- nvinfo : EIATTR_COOP_GROUP_MASK_REGIDS
	.align		4
.L_39:
        /*0074*/ 	.byte	0x04, 0x29
        /*0076*/ 	.short	(.L_41 - .L_40)


	//   ....[0]....
.L_40:
        /*0078*/ 	.word	0xffffffff


	//   ....[1]....
        /*007c*/ 	.word	0xffffffff


	//   ....[2]....
        /*0080*/ 	.word	0xffffffff


	//   ....[3]....
        /*0084*/ 	.word	0xffffffff


	//   ....[4]....
        /*0088*/ 	.word	0xffffffff


	//   ....[5]....
        /*008c*/ 	.word	0xffffffff


	//   ....[6]....
        /*0090*/ 	.word	0xffffffff


	//   ....[7]....
        /*0094*/ 	.word	0xffffffff


	//   ....[8]....
        /*0098*/ 	.word	0xffffffff


	//   ....[9]....
        /*009c*/ 	.word	0xffffffff


	//   ....[10]....
        /*00a0*/ 	.word	0xffffffff


	//   ....[11]....
        /*00a4*/ 	.word	0xffffffff


	//   ....[12]....
        /*00a8*/ 	.word	0xffffffff


	//----- nvinfo : EIATTR_COOP_GROUP_INSTR_OFFSETS
	.align		4
.L_41:
        /*00ac*/ 	.byte	0x04, 0x28
        /*00ae*/ 	.short	(.L_43 - .L_42)


	//   ....[0]....
.L_42:
        /*00b0*/ 	.word	0x00000090


	//   ....[1]....
        /*00b4*/ 	.word	0x000004d0


	//   ....[2]....
        /*00b8*/ 	.word	0x00000620


	//   ....[3]....
        /*00bc*/ 	.word	0x000007c0


	//   ....[4]....
        /*00c0*/ 	.word	0x000008c0


	//   ....[5]....
        /*00c4*/ 	.word	0x00000a30


	//   ....[6]....
        /*00c8*/ 	.word	0x00000bd0


	//   ....[7]....
        /*00cc*/ 	.word	0x00001ca0


	//   ....[8]....
        /*00d0*/ 	.word	0x000029f0


	//   ....[9]....
        /*00d4*/ 	.word	0x00002c00


	//   ....[10]....
        /*00d8*/ 	.word	0x00002c30


	//   ....[11]....
        /*00dc*/ 	.word	0x000036c0


	//   ....[12]....
        /*00e0*/ 	.word	0x000038f0


	//----- nvinfo : EIATTR_VRC_CTA_INIT_COUNT
	.align		4
.L_43:
        /*00e4*/ 	.byte	0x02, 0x4a
        /*00e6*/ 	.byte	0x80
	.zero		1


	//----- nvinfo : EIATTR_SYSCALL_OFFSETS
	.align		4
        /*00e8*/ 	.byte	0x04, 0x46
        /*00ea*/ 	.short	(.L_45 - .L_44)


	//   ....[0]....
.L_44:
        /*00ec*/ 	.word	0x000052a0


	//   ....[1]....
        /*00f0*/ 	.word	0x00005390


	//   ....[2]....
        /*00f4*/ 	.word	0x00005bc0


	//   ....[3]....
        /*00f8*/ 	.word	0x00006880


	//   ....[4]....
        /*00fc*/ 	.word	0x000074e0


	//   ....[5]....
        /*0100*/ 	.word	0x00008140


	//----- nvinfo : EIATTR_MBARRIER_INSTR_OFFSETS
	.align		4
.L_45:
        /*0104*/ 	.byte	0x04, 0x39
        /*0106*/ 	.short	(.L_47 - .L_46)


	//   ....[0]....
.L_46:
        /*0108*/ 	.word	0x000005b0
        /*010c*/ 	.word	0x000000ff
        /*0110*/ 	.word	0x00000000
        /*0114*/ 	.short	0x0100
        /*0116*/ 	.byte	0x05
	.zero		1


	//   ....[1]....
        /*0118*/ 	.word	0x000005c0
        /*011c*/ 	.word	0x000000ff
        /*0120*/ 	.word	0x00000018
        /*0124*/ 	.short	0x0100
        /*0126*/ 	.byte	0x05
	.zero		1


	//   ....[2]....
        /*0128*/ 	.word	0x000005d0
        /*012c*/ 	.word	0x000000ff
        /*0130*/ 	.word	0x00000008
        /*0134*/ 	.short	0x0100
        /*0136*/ 	.byte	0x05
	.zero		1


	//   ....[3]....
        /*0138*/ 	.word	0x000005e0
        /*013c*/ 	.word	0x000000ff
        /*0140*/ 	.word	0x00000020
        /*0144*/ 	.short	0x0100
        /*0146*/ 	.byte	0x05
	.zero		1


	//   ....[4]....
        /*0148*/ 	.word	0x000005f0
        /*014c*/ 	.word	0x000000ff
        /*0150*/ 	.word	0x00000010
        /*0154*/ 	.short	0x0100
        /*0156*/ 	.byte	0x05
	.zero		1


	//   ....[5]....
        /*0158*/ 	.word	0x00000600
        /*015c*/ 	.word	0x000000ff
        /*0160*/ 	.word	0x00000028
        /*0164*/ 	.short	0x0100
        /*0166*/ 	.byte	0x05
	.zero		1


	//   ....[6]....
        /*0168*/ 	.word	0x00000730
        /*016c*/ 	.word	0x000000ff
        /*0170*/ 	.word	0x00000030
        /*0174*/ 	.short	0x0100
        /*0176*/ 	.byte	0x07
	.zero		1


	//   ....[7]....
        /*0178*/ 	.word	0x00000740
        /*017c*/ 	.word	0x000000ff
        /*0180*/ 	.word	0x00000050
        /*0184*/ 	.short	0x0100
        /*0186*/ 	.byte	0x07
	.zero		1


	//   ....[8]....
        /*0188*/ 	.word	0x00000750
        /*018c*/ 	.word	0x000000ff
        /*0190*/ 	.word	0x00000038
        /*0194*/ 	.short	0x0100
        /*0196*/ 	.byte	0x07
	.zero		1


	//   ....[9]....
        /*0198*/ 	.word	0x00000760
        /*019c*/ 	.word	0x000000ff
        /*01a0*/ 	.word	0x00000058
        /*01a4*/ 	.short	0x0100
        /*01a6*/ 	.byte	0x07
	.zero		1


	//   ....[10]....
        /*01a8*/ 	.word	0x00000770
        /*01ac*/ 	.word	0x000000ff
        /*01b0*/ 	.word	0x00000040
        /*01b4*/ 	.short	0x0100
        /*01b6*/ 	.byte	0x07
	.zero		1


	//   ....[11]....
        /*01b8*/ 	.word	0x00000780
        /*01bc*/ 	.word	0x000000ff
        /*01c0*/ 	.word	0x00000060
        /*01c4*/ 	.short	0x0100
        /*01c6*/ 	.byte	0x07
	.zero		1


	//   ....[12]....
        /*01c8*/ 	.word	0x00000790
        /*01cc*/ 	.word	0x000000ff
        /*01d0*/ 	.word	0x00000048
        /*01d4*/ 	.short	0x0100
        /*01d6*/ 	.byte	0x07
	.zero		1


	//   ....[13]....
        /*01d8*/ 	.word	0x000007a0
        /*01dc*/ 	.word	0x000000ff
        /*01e0*/ 	.word	0x00000068
        /*01e4*/ 	.short	0x0100
        /*01e6*/ 	.byte	0x07
	.zero		1


	//   ....[14]....
        /*01e8*/ 	.word	0x00000890
        /*01ec*/ 	.word	0x000000ff
        /*01f0*/ 	.word	0x00000070
        /*01f4*/ 	.short	0x0100
        /*01f6*/ 	.byte	0x05
	.zero		1


	//   ....[15]....
        /*01f8*/ 	.word	0x000008a0
        /*01fc*/ 	.word	0x000000ff
        /*0200*/ 	.word	0x00000078
        /*0204*/ 	.short	0x0100
        /*0206*/ 	.byte	0x05
	.zero		1


	//   ....[16]....
        /*0208*/ 	.word	0x000009e0
        /*020c*/ 	.word	0x000000ff
        /*0210*/ 	.word	0x00000080
        /*0214*/ 	.short	0x0100
        /*0216*/ 	.byte	0x05
	.zero		1


	//   ....[17]....
        /*0218*/ 	.word	0x000009f0
        /*021c*/ 	.word	0x000000ff
        /*0220*/ 	.word	0x00000090
        /*0224*/ 	.short	0x0100
        /*0226*/ 	.byte	0x05
	.zero		1


	//   ....[18]....
        /*0228*/ 	.word	0x00000a00
        /*022c*/ 	.word	0x000000ff
        /*0230*/ 	.word	0x00000088
        /*0234*/ 	.short	0x0100
        /*0236*/ 	.byte	0x05
	.zero		1


	//   ....[19]....
        /*0238*/ 	.word	0x00000a10
        /*023c*/ 	.word	0x000000ff
        /*0240*/ 	.word	0x00000098
        /*0244*/ 	.short	0x0100
        /*0246*/ 	.byte	0x05
	.zero		1


	//   ....[20]....
        /*0248*/ 	.word	0x00000b40
        /*024c*/ 	.word	0x000000ff
        /*0250*/ 	.word	0x000000a0
        /*0254*/ 	.short	0x0100
        /*0256*/ 	.byte	0x07
	.zero		1


	//   ....[21]....
        /*0258*/ 	.word	0x00000b50
        /*025c*/ 	.word	0x000000ff
        /*0260*/ 	.word	0x000000c0
        /*0264*/ 	.short	0x0100
        /*0266*/ 	.byte	0x07
	.zero		1


	//   ....[22]....
        /*0268*/ 	.word	0x00000b60
        /*026c*/ 	.word	0x000000ff
        /*0270*/ 	.word	0x000000a8
        /*0274*/ 	.short	0x0100
        /*0276*/ 	.byte	0x07
	.zero		1


	//   ....[23]....
        /*0278*/ 	.word	0x00000b70
        /*027c*/ 	.word	0x000000ff
        /*0280*/ 	.word	0x000000c8
        /*0284*/ 	.short	0x0100
        /*0286*/ 	.byte	0x07
	.zero		1


	//   ....[24]....
        /*0288*/ 	.word	0x00000b80
        /*028c*/ 	.word	0x000000ff
        /*0290*/ 	.word	0x000000b0
        /*0294*/ 	.short	0x0100
        /*0296*/ 	.byte	0x07
	.zero		1


	//   ....[25]....
        /*0298*/ 	.word	0x00000b90
        /*029c*/ 	.word	0x000000ff
        /*02a0*/ 	.word	0x000000d0
        /*02a4*/ 	.short	0x0100
        /*02a6*/ 	.byte	0x07
	.zero		1


	//   ....[26]....
        /*02a8*/ 	.word	0x00000ba0
        /*02ac*/ 	.word	0x000000ff
        /*02b0*/ 	.word	0x000000b8
        /*02b4*/ 	.short	0x0100
        /*02b6*/ 	.byte	0x07
	.zero		1


	//   ....[27]....
        /*02b8*/ 	.word	0x00000bb0
        /*02bc*/ 	.word	0x000000ff
        /*02c0*/ 	.word	0x000000d8
        /*02c4*/ 	.short	0x0100
        /*02c6*/ 	.byte	0x07
	.zero		1


	//   ....[28]....
        /*02c8*/ 	.word	0x00000ca0
        /*02cc*/ 	.word	0x000000ff
        /*02d0*/ 	.word	0x000000e0
        /*02d4*/ 	.short	0x0100
        /*02d6*/ 	.byte	0x05
	.zero		1


	//   ....[29]....
        /*02d8*/ 	.word	0x00000cb0
        /*02dc*/ 	.word	0x000000ff
        /*02e0*/ 	.word	0x000000f0
        /*02e4*/ 	.short	0x0100
        /*02e6*/ 	.byte	0x05
	.zero		1


	//   ....[30]....
        /*02e8*/ 	.word	0x00000cc0
        /*02ec*/ 	.word	0x000000ff
        /*02f0*/ 	.word	0x000000e8
        /*02f4*/ 	.short	0x0100
        /*02f6*/ 	.byte	0x05
	.zero		1


	//   ....[31]....
        /*02f8*/ 	.word	0x00000cd0
        /*02fc*/ 	.word	0x000000ff
        /*0300*/ 	.word	0x000000f8
        /*0304*/ 	.short	0x0100
        /*0306*/ 	.byte	0x05
	.zero		1


	//   ....[32]....
        /*0308*/ 	.word	0x000015a0
        /*030c*/ 	.word	0x00000002
        /*0310*/ 	.word	0x000000f0
        /*0314*/ 	.short	0x010a
        /*0316*/ 	.byte	0xff
	.zero		1


	//   ....[33]....
        /*0318*/ 	.word	0x000015d0
        /*031c*/ 	.word	0x00000002
        /*0320*/ 	.word	0x000000e0
        /*0324*/ 	.short	0x0101
        /*0326*/ 	.byte	0xff
	.zero		1


	//   ....[34]....
        /*0328*/ 	.word	0x000016a0
        /*032c*/ 	.word	0x000000ff
        /*0330*/ 	.word	0x00000018
        /*0334*/ 	.short	0x010a
        /*0336*/ 	.byte	0x08
	.zero		1


	//   ....[35]....
        /*0338*/ 	.word	0x00001740
        /*033c*/ 	.word	0x000000ff
        /*0340*/ 	.word	0x00000018
        /*0344*/ 	.short	0x010a
        /*0346*/ 	.byte	0x21
	.zero		1


	//   ....[36]....
        /*0348*/ 	.word	0x00001890
        /*034c*/ 	.word	0x000000ff
        /*0350*/ 	.word	0x00000018
        /*0354*/ 	.short	0x010a
        /*0356*/ 	.byte	0x08
	.zero		1


	//   ....[37]....
        /*0358*/ 	.word	0x000019a0
        /*035c*/ 	.word	0x000000ff
        /*0360*/ 	.word	0x00000078
        /*0364*/ 	.short	0x0101
        /*0366*/ 	.byte	0x04
	.zero		1


	//   ....[38]....
        /*0368*/ 	.word	0x000019c0
        /*036c*/ 	.word	0x000000ff
        /*0370*/ 	.word	0x00000018
        /*0374*/ 	.short	0x010a
        /*0376*/ 	.byte	0x08
	.zero		1


	//   ....[39]....
        /*0378*/ 	.word	0x00001a40
        /*037c*/ 	.word	0x000000ff
        /*0380*/ 	.word	0x00000018
        /*0384*/ 	.short	0x010a
        /*0386*/ 	.byte	0x11
	.zero		1


	//   ....[40]....
        /*0388*/ 	.word	0x00001b90
        /*038c*/ 	.word	0x000000ff
        /*0390*/ 	.word	0x00000018
        /*0394*/ 	.short	0x010a
        /*0396*/ 	.byte	0x08
	.zero		1


	//   ....[41]....
        /*0398*/ 	.word	0x00001cd0
        /*039c*/ 	.word	0x00000002
        /*03a0*/ 	.word	0x00000080
        /*03a4*/ 	.short	0x010a
        /*03a6*/ 	.byte	0xff
	.zero		1


	//   ....[42]....
        /*03a8*/ 	.word	0x00001d90
        /*03ac*/ 	.word	0x00000002
        /*03b0*/ 	.word	0x00000000
        /*03b4*/ 	.short	0x0101
        /*03b6*/ 	.byte	0xff
	.zero		1


	//   ....[43]....
        /*03b8*/ 	.word	0x000022f0
        /*03bc*/ 	.word	0x000000ff
        /*03c0*/ 	.word	0x00000000
        /*03c4*/ 	.short	0x010a
        /*03c6*/ 	.byte	0x05
	.zero		1


	//   ....[44]....
        /*03c8*/ 	.word	0x00002380
        /*03cc*/ 	.word	0x000000ff
        /*03d0*/ 	.word	0x00000000
        /*03d4*/ 	.short	0x010a
        /*03d6*/ 	.byte	0x05
	.zero		1


	//   ....[45]....
        /*03d8*/ 	.word	0x00002420
        /*03dc*/ 	.word	0x00000000
        /*03e0*/ 	.word	0x00000000
        /*03e4*/ 	.short	0x010a
        /*03e6*/ 	.byte	0xff
	.zero		1


	//   ....[46]....
        /*03e8*/ 	.word	0x00002540
        /*03ec*/ 	.word	0x00000000
        /*03f0*/ 	.word	0x000000e0
        /*03f4*/ 	.short	0x010a
        /*03f6*/ 	.byte	0xff
	.zero		1


	//   ....[47]....
        /*03f8*/ 	.word	0x000025b0
        /*03fc*/ 	.word	0x00000000
        /*0400*/ 	.word	0x00000000
        /*0404*/ 	.short	0x0101
        /*0406*/ 	.byte	0xff
	.zero		1


	//   ....[48]....
        /*0408*/ 	.word	0x000025d0
        /*040c*/ 	.word	0x000000ff
        /*0410*/ 	.word	0x00000090
        /*0414*/ 	.short	0x010a
        /*0416*/ 	.byte	0x05
	.zero		1


	//   ....[49]....
        /*0418*/ 	.word	0x000026f0
        /*041c*/ 	.word	0x00000000
        /*0420*/ 	.word	0x00000080
        /*0424*/ 	.short	0x010a
        /*0426*/ 	.byte	0xff
	.zero		1


	//   ....[50]....
        /*0428*/ 	.word	0x000027f0
        /*042c*/ 	.word	0x00000000
        /*0430*/ 	.word	0x00000000
        /*0434*/ 	.short	0x0101
        /*0436*/ 	.byte	0xff
	.zero		1


	//   ....[51]....
        /*0438*/ 	.word	0x00002880
        /*043c*/ 	.word	0x000000ff
        /*0440*/ 	.word	0x00000090
        /*0444*/ 	.short	0x0106
        /*0446*/ 	.byte	0x05
	.zero		1


	//   ....[52]....
        /*0448*/ 	.word	0x000028a0
        /*044c*/ 	.word	0x000000ff
        /*0450*/ 	.word	0x00000090
        /*0454*/ 	.short	0x010a
        /*0456*/ 	.byte	0x05
	.zero		1


	//   ....[53]....
        /*0458*/ 	.word	0x00002930
        /*045c*/ 	.word	0x000000ff
        /*0460*/ 	.word	0x00000090
        /*0464*/ 	.short	0x0106
        /*0466*/ 	.byte	0x04
	.zero		1


	//   ....[54]....
        /*0468*/ 	.word	0x00002970
        /*046c*/ 	.word	0x00000000
        /*0470*/ 	.word	0x00000090
        /*0474*/ 	.short	0x010a
        /*0476*/ 	.byte	0xff
	.zero		1


	//   ....[55]....
        /*0478*/ 	.word	0x00002eb0
        /*047c*/ 	.word	0x00000000
        /*0480*/ 	.word	0x00000080
        /*0484*/ 	.short	0x010a
        /*0486*/ 	.byte	0xff
	.zero		1


	//   ....[56]....
        /*0488*/ 	.word	0x00002fb0
        /*048c*/ 	.word	0x00000003
        /*0490*/ 	.word	0x00000000
        /*0494*/ 	.short	0x0101
        /*0496*/ 	.byte	0xff
	.zero		1


	//   ....[57]....
        /*0498*/ 	.word	0x00002fc0
        /*049c*/ 	.word	0x000000ff
        /*04a0*/ 	.word	0x00000000
        /*04a4*/ 	.short	0x010a
        /*04a6*/ 	.byte	0x06
	.zero		1


	//   ....[58]....
        /*04a8*/ 	.word	0x00003040
        /*04ac*/ 	.word	0x000000ff
        /*04b0*/ 	.word	0x000000c0
        /*04b4*/ 	.short	0x010a
        /*04b6*/ 	.byte	0x07
	.zero		1


	//   ....[59]....
        /*04b8*/ 	.word	0x00003120
        /*04bc*/ 	.word	0x000000ff
        /*04c0*/ 	.word	0x00000000
        /*04c4*/ 	.short	0x010a
        /*04c6*/ 	.byte	0x06
	.zero		1


	//   ....[60]....
        /*04c8*/ 	.word	0x00003250
        /*04cc*/ 	.word	0x000000ff
        /*04d0*/ 	.word	0x00000000
        /*04d4*/ 	.short	0x010a
        /*04d6*/ 	.byte	0x1a
	.zero		1


	//   ....[61]....
        /*04d8*/ 	.word	0x000034f0
        /*04dc*/ 	.word	0x000000ff
        /*04e0*/ 	.word	0x00000000
        /*04e4*/ 	.short	0x010a
        /*04e6*/ 	.byte	0x06
	.zero		1


	//   ....[62]....
        /*04e8*/ 	.word	0x00003580
        /*04ec*/ 	.word	0x000000ff
        /*04f0*/ 	.word	0x00000000
        /*04f4*/ 	.short	0x010a
        /*04f6*/ 	.byte	0x06
	.zero		1


	//   ....[63]....
        /*04f8*/ 	.word	0x00003610
        /*04fc*/ 	.word	0x000000ff
        /*0500*/ 	.word	0x00000000
        /*0504*/ 	.short	0x010a
        /*0506*/ 	.byte	0x06
	.zero		1


	//   ....[64]....
        /*0508*/ 	.word	0x000036a0
        /*050c*/ 	.word	0x000000ff
        /*0510*/ 	.word	0x00000000
        /*0514*/ 	.short	0x010a
        /*0516*/ 	.byte	0x07
	.zero		1


	//   ....[65]....
        /*0518*/ 	.word	0x00003b20
        /*051c*/ 	.word	0x00000000
        /*0520*/ 	.word	0x00000080
        /*0524*/ 	.short	0x010a
        /*0526*/ 	.byte	0xff
	.zero		1


	//   ....[66]....
        /*0528*/ 	.word	0x00003be0
        /*052c*/ 	.word	0x00000000
        /*0530*/ 	.word	0x00000000
        /*0534*/ 	.short	0x0101
        /*0536*/ 	.byte	0xff
	.zero		1


	//   ....[67]....
        /*0538*/ 	.word	0x00003f00
        /*053c*/ 	.word	0x000000ff
        /*0540*/ 	.word	0x00000078
        /*0544*/ 	.short	0x010a
        /*0546*/ 	.byte	0x07
	.zero		1


	//   ....[68]....
        /*0548*/ 	.word	0x000040f0
        /*054c*/ 	.word	0x000000ff
        /*0550*/ 	.word	0x00000050
        /*0554*/ 	.short	0x010a
        /*0556*/ 	.byte	0x07
	.zero		1


	//   ....[69]....
        /*0558*/ 	.word	0x00004260
        /*055c*/ 	.word	0x000000ff
        /*0560*/ 	.word	0x00000030
        /*0564*/ 	.short	0x010b
        /*0566*/ 	.byte	0x07
	.zero		1


	//   ....[70]....
        /*0568*/ 	.word	0x00004270
        /*056c*/ 	.word	0x000000ff
        /*0570*/ 	.word	0x00000000
        /*0574*/ 	.short	0x0101
        /*0576*/ 	.byte	0x08
	.zero		1


	//   ....[71]....
        /*0578*/ 	.word	0x00004280
        /*057c*/ 	.word	0x000000ff
        /*0580*/ 	.word	0x00000058
        /*0584*/ 	.short	0x010a
        /*0586*/ 	.byte	0x07
	.zero		1


	//   ....[72]....
        /*0588*/ 	.word	0x000043d0
        /*058c*/ 	.word	0x000000ff
        /*0590*/ 	.word	0x00000038
        /*0594*/ 	.short	0x010b
        /*0596*/ 	.byte	0x07
	.zero		1


	//   ....[73]....
        /*0598*/ 	.word	0x000043e0
        /*059c*/ 	.word	0x000000ff
        /*05a0*/ 	.word	0x00000000
        /*05a4*/ 	.short	0x0101
        /*05a6*/ 	.byte	0x08
	.zero		1


	//   ....[74]....
        /*05a8*/ 	.word	0x000043f0
        /*05ac*/ 	.word	0x000000ff
        /*05b0*/ 	.word	0x00000060
        /*05b4*/ 	.short	0x010a
        /*05b6*/ 	.byte	0x07
	.zero		1


	//   ....[75]....
        /*05b8*/ 	.word	0x00004570
        /*05bc*/ 	.word	0x000000ff
        /*05c0*/ 	.word	0x00000040
        /*05c4*/ 	.short	0x010b
        /*05c6*/ 	.byte	0x07
	.zero		1


	//   ....[76]....
        /*05c8*/ 	.word	0x000045b0
        /*05cc*/ 	.word	0x000000ff
        /*05d0*/ 	.word	0x00000000
        /*05d4*/ 	.short	0x0101
        /*05d6*/ 	.byte	0x08
	.zero		1


	//   ....[77]....
        /*05d8*/ 	.word	0x000045f0
        /*05dc*/ 	.word	0x000000ff
        /*05e0*/ 	.word	0x00000068
        /*05e4*/ 	.short	0x010a
        /*05e6*/ 	.byte	0x07
	.zero		1


	//   ....[78]....
        /*05e8*/ 	.word	0x00004830
        /*05ec*/ 	.word	0x000000ff
        /*05f0*/ 	.word	0x00000048
        /*05f4*/ 	.short	0x010b
        /*05f6*/ 	.byte	0x07
	.zero		1


	//   ....[79]....
        /*05f8*/ 	.word	0x00004850
        /*05fc*/ 	.word	0x000000ff
        /*0600*/ 	.word	0x00000000
        /*0604*/ 	.short	0x0101
        /*0606*/ 	.byte	0x0d
	.zero		1


	//   ....[80]....
        /*0608*/ 	.word	0x00004880
        /*060c*/ 	.word	0x000000ff
        /*0610*/ 	.word	0x00000050
        /*0614*/ 	.short	0x010a
        /*0616*/ 	.byte	0x07
	.zero		1


	//   ....[81]....
        /*0618*/ 	.word	0x000048a0
        /*061c*/ 	.word	0x000000ff
        /*0620*/ 	.word	0x00000058
        /*0624*/ 	.short	0x010a
        /*0626*/ 	.byte	0x07
	.zero		1


	//   ....[82]....
        /*0628*/ 	.word	0x000048c0
        /*062c*/ 	.word	0x000000ff
        /*0630*/ 	.word	0x00000060
        /*0634*/ 	.short	0x010a
        /*0636*/ 	.byte	0x07
	.zero		1


	//   ....[83]....
        /*0638*/ 	.word	0x00004900
        /*063c*/ 	.word	0x00000000
        /*0640*/ 	.word	0x00000068
        /*0644*/ 	.short	0x010a
        /*0646*/ 	.byte	0xff
	.zero		1


	//   ....[84]....
        /*0648*/ 	.word	0x00004c60
        /*064c*/ 	.word	0x00000000
        /*0650*/ 	.word	0x00000080
        /*0654*/ 	.short	0x010a
        /*0656*/ 	.byte	0xff
	.zero		1


	//   ....[85]....
        /*0658*/ 	.word	0x00004d70
        /*065c*/ 	.word	0x00000000
        /*0660*/ 	.word	0x00000000
        /*0664*/ 	.short	0x0101
        /*0666*/ 	.byte	0xff
	.zero		1


	//   ....[86]....
        /*0668*/ 	.word	0x000057f0
        /*066c*/ 	.word	0x000000ff
        /*0670*/ 	.word	0x00000030
        /*0674*/ 	.short	0x010a
        /*0676*/ 	.byte	0x30
	.zero		1


	//   ....[87]....
        /*0678*/ 	.word	0x00005830
        /*067c*/ 	.word	0x00000040
        /*0680*/ 	.word	0x000000a0
        /*0684*/ 	.short	0x010a
        /*0686*/ 	.byte	0xff
	.zero		1


	//   ....[88]....
        /*0688*/ 	.word	0x000059a0
        /*068c*/ 	.word	0x000000ff
        /*0690*/ 	.word	0x00000030
        /*0694*/ 	.short	0x010a
        /*0696*/ 	.byte	0x30
	.zero		1


	//   ....[89]....
        /*0698*/ 	.word	0x00005aa0
        /*069c*/ 	.word	0x00000040
        /*06a0*/ 	.word	0x000000a0
        /*06a4*/ 	.short	0x010a
        /*06a6*/ 	.byte	0xff
	.zero		1


	//   ....[90]....
        /*06a8*/ 	.word	0x000065a0
        /*06ac*/ 	.word	0x00000000
        /*06b0*/ 	.word	0x00000000
        /*06b4*/ 	.short	0x0101
        /*06b6*/ 	.byte	0xff
	.zero		1


	//   ....[91]....
        /*06b8*/ 	.word	0x000065b0
        /*06bc*/ 	.word	0x00000002
        /*06c0*/ 	.word	0x00000030
        /*06c4*/ 	.short	0x010a
        /*06c6*/ 	.byte	0xff
	.zero		1


	//   ....[92]....
        /*06c8*/ 	.word	0x00006680
        /*06cc*/ 	.word	0x00000002
        /*06d0*/ 	.word	0x00000030
        /*06d4*/ 	.short	0x010a
        /*06d6*/ 	.byte	0xff
	.zero		1


	//   ....[93]....
        /*06d8*/ 	.word	0x00007200
        /*06dc*/ 	.word	0x0000004a
        /*06e0*/ 	.word	0x00000000
        /*06e4*/ 	.short	0x0101
        /*06e6*/ 	.byte	0xff
	.zero		1


	//   ....[94]....
        /*06e8*/ 	.word	0x00007220
        /*06ec*/ 	.word	0x00000000
        /*06f0*/ 	.word	0x00000030
        /*06f4*/ 	.short	0x010a
        /*06f6*/ 	.byte	0xff
	.zero		1


	//   ....[95]....
        /*06f8*/ 	.word	0x000072e0
        /*06fc*/ 	.word	0x00000000
        /*0700*/ 	.word	0x00000030
        /*0704*/ 	.short	0x010a
        /*0706*/ 	.byte	0xff
	.zero		1


	//   ....[96]....
        /*0708*/ 	.word	0x00007e60
        /*070c*/ 	.word	0x0000004a
        /*0710*/ 	.word	0x00000000
        /*0714*/ 	.short	0x0101
        /*0716*/ 	.byte	0xff
	.zero		1


	//   ....[97]....
        /*0718*/ 	.word	0x00007e80
        /*071c*/ 	.word	0x00000002
        /*0720*/ 	.word	0x00000030
        /*0724*/ 	.short	0x010a
        /*0726*/ 	.byte	0xff
	.zero		1


	//   ....[98]....
        /*0728*/ 	.word	0x00007f40
        /*072c*/ 	.word	0x00000002
        /*0730*/ 	.word	0x00000030
        /*0734*/ 	.short	0x010a
        /*0736*/ 	.byte	0xff
	.zero		1


	//   ....[99]....
        /*0738*/ 	.word	0x00008360
        /*073c*/ 	.word	0x000000ff
        /*0740*/ 	.word	0x00000000
        /*0744*/ 	.short	0x0101
        /*0746*/ 	.byte	0x05
	.zero		1


	//   ....[100]....
        /*0748*/ 	.word	0x00008b20
        /*074c*/ 	.word	0x00000000
        /*0750*/ 	.word	0x00000000
        /*0754*/ 	.short	0x0101
        /*0756*/ 	.byte	0xff
	.zero		1


	//   ....[101]....
        /*0758*/ 	.word	0x00008d90
        /*075c*/ 	.word	0x000000ff
        /*0760*/ 	.word	0x00000000
        /*0764*/ 	.short	0x0101
        /*0766*/ 	.byte	0x04
	.zero		1


	//   ....[102]....
        /*0768*/ 	.word	0x00008db0
        /*076c*/ 	.word	0x00000002
        /*0770*/ 	.word	0x000000f0
        /*0774*/ 	.short	0x010a
        /*0776*/ 	.byte	0xff
	.zero		1


	//   ....[103]....
        /*0778*/ 	.word	0x00008e10
        /*077c*/ 	.word	0x00000002
        /*0780*/ 	.word	0x00000018
        /*0784*/ 	.short	0x010a
        /*0786*/ 	.byte	0xff
	.zero		1


	//   ....[104]....
        /*0788*/ 	.word	0x00008e70
        /*078c*/ 	.word	0x00000002
        /*0790*/ 	.word	0x00000018
        /*0794*/ 	.short	0x010a
        /*0796*/ 	.byte	0xff
	.zero		1


	//   ....[105]....
        /*0798*/ 	.word	0x00008ec0
        /*079c*/ 	.word	0x00000002
        /*07a0*/ 	.word	0x00000080
        /*07a4*/ 	.short	0x010a
        /*07a6*/ 	.byte	0xff
	.zero		1


	//   ....[106]....
        /*07a8*/ 	.word	0x00008f20
        /*07ac*/ 	.word	0x00000000
        /*07b0*/ 	.word	0x00000000
        /*07b4*/ 	.short	0x010a
        /*07b6*/ 	.byte	0xff
	.zero		1


	//   ....[107]....
        /*07b8*/ 	.word	0x00008f80
        /*07bc*/ 	.word	0x00000000
        /*07c0*/ 	.word	0x00000000
        /*07c4*/ 	.short	0x010a
        /*07c6*/ 	.byte	0xff
	.zero		1


	//   ....[108]....
        /*07c8*/ 	.word	0x00008fd0
        /*07cc*/ 	.word	0x00000000
        /*07d0*/ 	.word	0x000000e0
        /*07d4*/ 	.short	0x010a
        /*07d6*/ 	.byte	0xff
	.zero		1


	//   ....[109]....
        /*07d8*/ 	.word	0x00009030
        /*07dc*/ 	.word	0x00000000
        /*07e0*/ 	.word	0x00000090
        /*07e4*/ 	.short	0x010a
        /*07e6*/ 	.byte	0xff
	.zero		1


	//   ....[110]....
        /*07e8*/ 	.word	0x00009080
        /*07ec*/ 	.word	0x00000000
        /*07f0*/ 	.word	0x00000080
        /*07f4*/ 	.short	0x010a
        /*07f6*/ 	.byte	0xff
	.zero		1


	//   ....[111]....
        /*07f8*/ 	.word	0x000090e0
        /*07fc*/ 	.word	0x00000000
        /*0800*/ 	.word	0x00000090
        /*0804*/ 	.short	0x010a
        /*0806*/ 	.byte	0xff
	.zero		1


	//   ....[112]....
        /*0808*/ 	.word	0x00009130
        /*080c*/ 	.word	0x00000000
        /*0810*/ 	.word	0x00000080
        /*0814*/ 	.short	0x010a
        /*0816*/ 	.byte	0xff
	.zero		1


	//   ....[113]....
        /*0818*/ 	.word	0x00009190
        /*081c*/ 	.word	0x00000002
        /*0820*/ 	.word	0x000000c0
        /*0824*/ 	.short	0x010a
        /*0826*/ 	.byte	0xff
	.zero		1


	//   ....[114]....
        /*0828*/ 	.word	0x000091f0
        /*082c*/ 	.word	0x00000000
        /*0830*/ 	.word	0x00000000
        /*0834*/ 	.short	0x010a
        /*0836*/ 	.byte	0xff
	.zero		1


	//   ....[115]....
        /*0838*/ 	.word	0x00009250
        /*083c*/ 	.word	0x00000000
        /*0840*/ 	.word	0x00000000
        /*0844*/ 	.short	0x010a
        /*0846*/ 	.byte	0xff
	.zero		1


	//   ....[116]....
        /*0848*/ 	.word	0x000092b0
        /*084c*/ 	.word	0x00000000
        /*0850*/ 	.word	0x00000000
        /*0854*/ 	.short	0x010a
        /*0856*/ 	.byte	0xff
	.zero		1


	//   ....[117]....
        /*0858*/ 	.word	0x00009310
        /*085c*/ 	.word	0x00000000
        /*0860*/ 	.word	0x00000000
        /*0864*/ 	.short	0x010a
        /*0866*/ 	.byte	0xff
	.zero		1


	//   ....[118]....
        /*0868*/ 	.word	0x00009370
        /*086c*/ 	.word	0x00000000
        /*0870*/ 	.word	0x00000000
        /*0874*/ 	.short	0x010a
        /*0876*/ 	.byte	0xff
	.zero		1


	//   ....[119]....
        /*0878*/ 	.word	0x000093c0
        /*087c*/ 	.word	0x00000000
        /*0880*/ 	.word	0x00000080
        /*0884*/ 	.short	0x010a
        /*0886*/ 	.byte	0xff
	.zero		1


	//   ....[120]....
        /*0888*/ 	.word	0x00009420
        /*088c*/ 	.word	0x00000000
        /*0890*/ 	.word	0x00000078
        /*0894*/ 	.short	0x010a
        /*0896*/ 	.byte	0xff
	.zero		1


	//   ....[121]....
        /*0898*/ 	.word	0x00009480
        /*089c*/ 	.word	0x00000000
        /*08a0*/ 	.word	0x00000050
        /*08a4*/ 	.short	0x010a
        /*08a6*/ 	.byte	0xff
	.zero		1


	//   ....[122]....
        /*08a8*/ 	.word	0x000094e0
        /*08ac*/ 	.word	0x00000000
        /*08b0*/ 	.word	0x00000058
        /*08b4*/ 	.short	0x010a
        /*08b6*/ 	.byte	0xff
	.zero		1


	//   ....[123]....
        /*08b8*/ 	.word	0x00009540
        /*08bc*/ 	.word	0x00000000
        /*08c0*/ 	.word	0x00000060
        /*08c4*/ 	.short	0x010a
        /*08c6*/ 	.byte	0xff
	.zero		1


	//   ....[124]....
        /*08c8*/ 	.word	0x000095a0
        /*08cc*/ 	.word	0x00000000
        /*08d0*/ 	.word	0x00000068
        /*08d4*/ 	.short	0x010a
        /*08d6*/ 	.byte	0xff
	.zero		1


	//   ....[125]....
        /*08d8*/ 	.word	0x00009600
        /*08dc*/ 	.word	0x00000000
        /*08e0*/ 	.word	0x00000050
        /*08e4*/ 	.short	0x010a
        /*08e6*/ 	.byte	0xff
	.zero		1


	//   ....[126]....
        /*08e8*/ 	.word	0x00009660
        /*08ec*/ 	.word	0x00000000
        /*08f0*/ 	.word	0x00000058
        /*08f4*/ 	.short	0x010a
        /*08f6*/ 	.byte	0xff
	.zero		1


	//   ....[127]....
        /*08f8*/ 	.word	0x000096c0
        /*08fc*/ 	.word	0x00000000
        /*0900*/ 	.word	0x00000060
        /*0904*/ 	.short	0x010a
        /*0906*/ 	.byte	0xff
	.zero		1


	//   ....[128]....
        /*0908*/ 	.word	0x00009710
        /*090c*/ 	.word	0x00000000
        /*0910*/ 	.word	0x00000080
        /*0914*/ 	.short	0x010a
        /*0916*/ 	.byte	0xff
	.zero		1


	//   ....[129]....
        /*0918*/ 	.word	0x00009770
        /*091c*/ 	.word	0x00000000
        /*0920*/ 	.word	0x00000030
        /*0924*/ 	.short	0x010a
        /*0926*/ 	.byte	0xff
	.zero		1


	//   ....[130]....
        /*0928*/ 	.word	0x000097c0
        /*092c*/ 	.word	0x00000040
        /*0930*/ 	.word	0x000000a0
        /*0934*/ 	.short	0x010a
        /*0936*/ 	.byte	0xff
	.zero		1


	//   ....[131]....
        /*0938*/ 	.word	0x00009810
        /*093c*/ 	.word	0x00000002
        /*0940*/ 	.word	0x00000030
        /*0944*/ 	.short	0x010a
        /*0946*/ 	.byte	0xff
	.zero		1


	//   ....[132]....
        /*0948*/ 	.word	0x00009860
        /*094c*/ 	.word	0x00000000
        /*0950*/ 	.word	0x00000030
        /*0954*/ 	.short	0x010a
        /*0956*/ 	.byte	0xff
	.zero		1


	//   ....[133]....
        /*0958*/ 	.word	0x000098b0
        /*095c*/ 	.word	0x00000002
        /*0960*/ 	.word	0x00000030
        /*0964*/ 	.short	0x010a
        /*0966*/ 	.byte	0xff
	.zero		1


	//----- nvinfo : EIATTR_NUM_MBARRIERS
	.align		4
.L_47:
        /*0968*/ 	.byte	0x03, 0x38
        /*096a*/ 	.short	0x0020


	//----- nvinfo : EIATTR_EXIT_INSTR_OFFSETS
	.align		4
        /*096c*/ 	.byte	0x04, 0x1c
        /*096e*/ 	.short	(.L_49 - .L_48)


	//   ....[0]....
.L_48:
        /*0970*/ 	.word	0x00002450


	//   ....[1]....
        /*0974*/ 	.word	0x00002940


	//   ....[2]....
        /*0978*/ 	.word	0x000029a0


	//   ....[3]....
        /*097c*/ 	.word	0x00003900


	//   ....[4]....
        /*0980*/ 	.word	0x00004930


	//   ....[5]....
        /*0984*/ 	.word	0x00004970


	//   ....[6]....
        /*0988*/ 	.word	0x00008c80


	//   ....[7]....
        /*098c*/ 	.word	0x00008d00


	//   ....[8]....
        /*0990*/ 	.word	0x00008d30


	//   ....[9]....
        /*0994*/ 	.word	0x00008da0


	//----- nvinfo : EIATTR_MAX_THREADS
	.align		4
.L_49:
        /*0998*/ 	.byte	0x04, 0x05
        /*099a*/ 	.short	(.L_51 - .L_50)
.L_50:
        /*099c*/ 	.word	0x00000100
        /*09a0*/ 	.word	0x00000001
        /*09a4*/ 	.word	0x00000001


	//----- nvinfo : EIATTR_CRS_STACK_SIZE
	.align		4
.L_51:
        /*09a8*/ 	.byte	0x04, 0x1e
        /*09aa*/ 	.short	(.L_53 - .L_52)
.L_52:
        /*09ac*/ 	.word	0x00000000


	//----- nvinfo : EIATTR_CBANK_PARAM_SIZE
	.align		4
.L_53:
        /*09b0*/ 	.byte	0x03, 0x19
        /*09b2*/ 	.short	0x0800


	//----- nvinfo : EIATTR_PARAM_CBANK
	.align		4
        /*09b4*/ 	.byte	0x04, 0x0a
        /*09b6*/ 	.short	(.L_55 - .L_54)
	.align		4
.L_54:
        /*09b8*/ 	.word	index@(.nv.constant0._ZN7cutlass13device_kernelINS_4gemm6kernel13GemmUniversalIN4cute5tupleIJiiiiEEENS1_10collective13CollectiveMmaINS1_35MainloopSm100TmaUmmaWarpSpecializedILi3ELi2ELi4ENS5_IJNS4_1CILi1EEESB_SB_EEEEENS5_IJNSA_ILi64EEENSA_ILi256EEESE_EEENS_10bfloat16_tENS5_IJlSB_lEEESH_SI_NS4_8TiledMMAINS4_8MMA_AtomIJNS4_20SM100_MMA_F16BF16_SSISH_SH_fLi64ELi256ELNS4_4UMMA5MajorE0ELSN_0ELNSM_7ScaleInE0ELSO_0EEEEEENS4_6LayoutISC_NS5_IJNSA_ILi0EEESS_SS_EEEEENS5_IJNS4_10UnderscoreESV_SV_EEEEENS4_13SM90_TMA_LOADENS4_14ComposedLayoutINS4_7SwizzleILi3ELi4ELi3EEENS4_18smem_ptr_flag_bitsILi16EEENSR_INS5_IJNSA_ILi8EEESE_EEENS5_IJSE_SB_EEEEEEEvNS4_8identityESY_S18_vS19_EENS_8epilogue10collective18CollectiveEpilogueINS1B_23Sm100TmaWarpSpecializedILi4ELi2ELi32ELb1ELb0EEEJSG_NS5_IJNSR_ISE_SB_EES1G_EEESH_SI_SH_SI_NS1B_6fusion15FusionCallbacksIS1F_NS1I_17LinearCombinationISH_fSH_fLNS_15FloatRoundStyleE2EEESG_S1H_JEEENS4_5SM1004TMEM4LOAD26SM100_TMEM_LOAD_16dp256b8xESY_S18_NS4_17SM75_U32x4_LDSM_NENS4_14SM90_TMA_STOREES18_NS4_17SM90_U32x4_STSM_NENS4_39AutoVectorizingCopyWithAssumedAlignmentILi128EEEEEEvvEEEEvNT_6ParamsE)
        /*09bc*/ 	.short	0x0380
        /*09be*/ 	.short	0x0800


	//----- nvinfo : EIATTR_SW_WAR
	.align		4
.L_55:
        /*09c0*/ 	.byte	0x04, 0x36
        /*09c2*/ 	.short	(.L_57 - .L_56)
.L_56:
        /*09c4*/ 	.word	0x00000008
.L_57:


//--------------------- .nv.callgraph             --------------------------
	.section	.nv.callgraph,"",@"SHT_CUDA_CALLGRAPH"
	.align	4
	.sectionentsize	8
	.align		4
        /*0000*/ 	.word	0x00000000
	.align		4
        /*0004*/ 	.word	0xffffffff
	.align		4
        /*0008*/ 	.word	index@(_ZN7cutlass13device_kernelINS_4gemm6kernel13GemmUniversalIN4cute5tupleIJiiiiEEENS1_10collective13CollectiveMmaINS1_35MainloopSm100TmaUmmaWarpSpecializedILi3ELi2ELi4ENS5_IJNS4_1CILi1EEESB_SB_EEEEENS5_IJNSA_ILi64EEENSA_ILi256EEESE_EEENS_10bfloat16_tENS5_IJlSB_lEEESH_SI_NS4_8TiledMMAINS4_8MMA_AtomIJNS4_20SM100_MMA_F16BF16_SSISH_SH_fLi64ELi256ELNS4_4UMMA5MajorE0ELSN_0ELNSM_7ScaleInE0ELSO_0EEEEEENS4_6LayoutISC_NS5_IJNSA_ILi0EEESS_SS_EEEEENS5_IJNS4_10UnderscoreESV_SV_EEEEENS4_13SM90_TMA_LOADENS4_14ComposedLayoutINS4_7SwizzleILi3ELi4ELi3EEENS4_18smem_ptr_flag_bitsILi16EEENSR_INS5_IJNSA_ILi8EEESE_EEENS5_IJSE_SB_EEEEEEEvNS4_8identityESY_S18_vS19_EENS_8epilogue10collective18CollectiveEpilogueINS1B_23Sm100TmaWarpSpecializedILi4ELi2ELi32ELb1ELb0EEEJSG_NS5_IJNSR_ISE_SB_EES1G_EEESH_SI_SH_SI_NS1B_6fusion15FusionCallbacksIS1F_NS1I_17LinearCombinationISH_fSH_fLNS_15FloatRoundStyleE2EEESG_S1H_JEEENS4_5SM1004TMEM4LOAD26SM100_TMEM_LOAD_16dp256b8xESY_S18_NS4_17SM75_U32x4_LDSM_NENS4_14SM90_TMA_STOREES18_NS4_17SM90_U32x4_STSM_NENS4_39AutoVectorizingCopyWithAssumedAlignmentILi128EEEEEEvvEEEEvNT_6ParamsE)
	.align		4
        /*000c*/ 	.word	index@(__assertfail)
	.align		4
        /*0010*/ 	.word	0x00000000
	.align		4
        /*0014*/ 	.word	0xfffffffe
	.align		4
        /*0018*/ 	.word	0x00000000
	.align		4
        /*001c*/ 	.word	0xfffffffd
	.align		4
        /*0020*/ 	.word	0x00000000
	.align		4
        /*0024*/ 	.word	0xfffffffc


//--------------------- .nv.constant4             --------------------------
	.section	.nv.constant4,"a",@progbits
	.align	8
	.align		8
.nv.constant4:
        /*0000*/ 	.dword	__assertfail
	.align		8
        /*0008*/ 	.dword	__unnamed_1
	.align		8
        /*0010*/ 	.dword	__unnamed_2
	.align		8
        /*0018*/ 	.dword	_ZN40_INTERNAL_d0b24f6b_4_k_cu_335a79cb_260004cuda3std3__45__cpo5beginE
	.align		8
        /*0020*/ 	.dword	_ZN40_INTERNAL_d0b24f6b_4_k_cu_335a79cb_260004cuda3std3__45__cpo3endE
	.align		8
        /*0028*/ 	.dword	_ZN40_INTERNAL_d0b24f6b_4_k_cu_335a79cb_260004cuda3std3__45__cpo6cbeginE
	.align		8
        /*0030*/ 	.dword	_ZN40_INTERNAL_d0b24f6b_4_k_cu_335a79cb_260004cuda3std3__45__cpo4cendE
	.align		8
        /*0038*/ 	.dword	_ZN40_INTERNAL_d0b24f6b_4_k_cu_335a79cb_260004cuda3std3__442_GLOBAL__N__d0b24f6b_4_k_cu_335a79cb_260006ignoreE
	.align		8
        /*0040*/ 	.dword	_ZN40_INTERNAL_d0b24f6b_4_k_cu_335a79cb_260004cuda3std3__419piecewise_constructE
	.align		8
        /*0048*/ 	.dword	_ZN40_INTERNAL_d0b24f6b_4_k_cu_335a79cb_260004cuda3std3__48in_placeE
	.align		8
        /*0050*/ 	.dword	_ZN40_INTERNAL_d0b24f6b_4_k_cu_335a79cb_260004cuda3std6ranges3__45__cpo4swapE
	.align		8
        /*0058*/ 	.dword	_ZN40_INTERNAL_d0b24f6b_4_k_cu_335a79cb_260004cuda3std6ranges3__45__cpo9iter_moveE
	.align		8
        /*0060*/ 	.dword	_ZN40_INTERNAL_d0b24f6b_4_k_cu_335a79cb_260004cute7productE
	.align		8
        /*0068*/ 	.dword	_ZN40_INTERNAL_d0b24f6b_4_k_cu_335a79cb_260004cute1_E
	.align		8
        /*0070*/ 	.dword	$str$25
	.align		8
        /*0078*/ 	.dword	$str$26
	.align		8
        /*0080*/ 	.dword	$str$27
	.align		8
        /*0088*/ 	.dword	$str$28


//--------------------- .text._ZN7cutlass13device_kernelINS_4gemm6kernel13GemmUniversalIN4cute5tupleIJiiiiEEENS1_10collective13CollectiveMmaINS1_35MainloopSm100TmaUmmaWarpSpecializedILi3ELi2ELi4ENS5_IJNS4_1CILi1EEESB_SB_EEEEENS5_IJNSA_ILi64EEENSA_ILi256EEESE_EEENS_10bfloat16_tENS5_IJlSB_lEEESH_SI_NS4_8TiledMMAINS4_8MMA_AtomIJNS4_20SM100_MMA_F16BF16_SSISH_SH_fLi64ELi256ELNS4_4UMMA5MajorE0ELSN_0ELNSM_7ScaleInE0ELSO_0EEEEEENS4_6LayoutISC_NS5_IJNSA_ILi0EEESS_SS_EEEEENS5_IJNS4_10UnderscoreESV_SV_EEEEENS4_13SM90_TMA_LOADENS4_14ComposedLayoutINS4_7SwizzleILi3ELi4ELi3EEENS4_18smem_ptr_flag_bitsILi16EEENSR_INS5_IJNSA_ILi8EEESE_EEENS5_IJSE_SB_EEEEEEEvNS4_8identityESY_S18_vS19_EENS_8epilogue10collective18CollectiveEpilogueINS1B_23Sm100TmaWarpSpecializedILi4ELi2ELi32ELb1ELb0EEEJSG_NS5_IJNSR_ISE_SB_EES1G_EEESH_SI_SH_SI_NS1B_6fusion15FusionCallbacksIS1F_NS1I_17LinearCombinationISH_fSH_fLNS_15FloatRoundStyleE2EEESG_S1H_JEEENS4_5SM1004TMEM4LOAD26SM100_TMEM_LOAD_16dp256b8xESY_S18_NS4_17SM75_U32x4_LDSM_NENS4_14SM90_TMA_STOREES18_NS4_17SM90_U32x4_STSM_NENS4_39AutoVectorizingCopyWithAssumedAlignmentILi128EEEEEEvvEEEEvNT_6ParamsE --------------------------
	.section	.text._ZN7cutlass13device_kernelINS_4gemm6kernel13GemmUniversalIN4cute5tupleIJiiiiEEENS1_10collective13CollectiveMmaINS1_35MainloopSm100TmaUmmaWarpSpecializedILi3ELi2ELi4ENS5_IJNS4_1CILi1EEESB_SB_EEEEENS5_IJNSA_ILi64EEENSA_ILi256EEESE_EEENS_10bfloat16_tENS5_IJlSB_lEEESH_SI_NS4_8TiledMMAINS4_8MMA_AtomIJNS4_20SM100_MMA_F16BF16_SSISH_SH_fLi64ELi256ELNS4_4UMMA5MajorE0ELSN_0ELNSM_7ScaleInE0ELSO_0EEEEEENS4_6LayoutISC_NS5_IJNSA_ILi0EEESS_SS_EEEEENS5_IJNS4_10UnderscoreESV_SV_EEEEENS4_13SM90_TMA_LOADENS4_14ComposedLayoutINS4_7SwizzleILi3ELi4ELi3EEENS4_18smem_ptr_flag_bitsILi16EEENSR_INS5_IJNSA_ILi8EEESE_EEENS5_IJSE_SB_EEEEEEEvNS4_8identityESY_S18_vS19_EENS_8epilogue10collective18CollectiveEpilogueINS1B_23Sm100TmaWarpSpecializedILi4ELi2ELi32ELb1ELb0EEEJSG_NS5_IJNSR_ISE_SB_EES1G_EEESH_SI_SH_SI_NS1B_6fusion15FusionCallbacksIS1F_NS1I_17LinearCombinationISH_fSH_fLNS_15FloatRoundStyleE2EEESG_S1H_JEEENS4_5SM1004TMEM4LOAD26SM100_TMEM_LOAD_16dp256b8xESY_S18_NS4_17SM75_U32x4_LDSM_NENS4_14SM90_TMA_STOREES18_NS4_17SM90_U32x4_STSM_NENS4_39AutoVectorizingCopyWithAssumedAlignmentILi128EEEEEEvvEEEEvNT_6ParamsE,"ax",@progbits
	.align	128
.text._ZN7cutlass13device_kernelINS_4gemm6kernel13GemmUniversalIN4cute5tupleIJiiiiEEENS1_10collective13CollectiveMmaINS1_35MainloopSm100TmaUmmaWarpSpecializedILi3ELi2ELi4ENS5_IJNS4_1CILi1EEESB_SB_EEEEENS5_IJNSA_ILi64EEENSA_ILi256EEESE_EEENS_10bfloat16_tENS5_IJlSB_lEEESH_SI_NS4_8TiledMMAINS4_8MMA_AtomIJNS4_20SM100_MMA_F16BF16_SSISH_SH_fLi64ELi256ELNS4_4UMMA5MajorE0ELSN_0ELNSM_7ScaleInE0ELSO_0EEEEEENS4_6LayoutISC_NS5_IJNSA_ILi0EEESS_SS_EEEEENS5_IJNS4_10UnderscoreESV_SV_EEEEENS4_13SM90_TMA_LOADENS4_14ComposedLayoutINS4_7SwizzleILi3ELi4ELi3EEENS4_18smem_ptr_flag_bitsILi16EEENSR_INS5_IJNSA_ILi8EEESE_EEENS5_IJSE_SB_EEEEEEEvNS4_8identityESY_S18_vS19_EENS_8epilogue10collective18CollectiveEpilogueINS1B_23Sm100TmaWarpSpecializedILi4ELi2ELi32ELb1ELb0EEEJSG_NS5_IJNSR_ISE_SB_EES1G_EEESH_SI_SH_SI_NS1B_6fusion15FusionCallbacksIS1F_NS1I_17LinearCombinationISH_fSH_fLNS_15FloatRoundStyleE2EEESG_S1H_JEEENS4_5SM1004TMEM4LOAD26SM100_TMEM_LOAD_16dp256b8xESY_S18_NS4_17SM75_U32x4_LDSM_NENS4_14SM90_TMA_STOREES18_NS4_17SM90_U32x4_STSM_NENS4_39AutoVectorizingCopyWithAssumedAlignmentILi128EEEEEEvvEEEEvNT_6ParamsE:
        .type           _ZN7cutlass13device_kernelINS_4gemm6kernel13GemmUniversalIN4cute5tupleIJiiiiEEENS1_10collective13CollectiveMmaINS1_35MainloopSm100TmaUmmaWarpSpecializedILi3ELi2ELi4ENS5_IJNS4_1CILi1EEESB_SB_EEEEENS5_IJNSA_ILi64EEENSA_ILi256EEESE_EEENS_10bfloat16_tENS5_IJlSB_lEEESH_SI_NS4_8TiledMMAINS4_8MMA_AtomIJNS4_20SM100_MMA_F16BF16_SSISH_SH_fLi64ELi256ELNS4_4UMMA5MajorE0ELSN_0ELNSM_7ScaleInE0ELSO_0EEEEEENS4_6LayoutISC_NS5_IJNSA_ILi0EEESS_SS_EEEEENS5_IJNS4_10UnderscoreESV_SV_EEEEENS4_13SM90_TMA_LOADENS4_14ComposedLayoutINS4_7SwizzleILi3ELi4ELi3EEENS4_18smem_ptr_flag_bitsILi16EEENSR_INS5_IJNSA_ILi8EEESE_EEENS5_IJSE_SB_EEEEEEEvNS4_8identityESY_S18_vS19_EENS_8epilogue10collective18CollectiveEpilogueINS1B_23Sm100TmaWarpSpecializedILi4ELi2ELi32ELb1ELb0EEEJSG_NS5_IJNSR_ISE_SB_EES1G_EEESH_SI_SH_SI_NS1B_6fusion15FusionCallbacksIS1F_NS1I_17LinearCombinationISH_fSH_fLNS_15FloatRoundStyleE2EEESG_S1H_JEEENS4_5SM1004TMEM4LOAD26SM100_TMEM_LOAD_16dp256b8xESY_S18_NS4_17SM75_U32x4_LDSM_NENS4_14SM90_TMA_STOREES18_NS4_17SM90_U32x4_STSM_NENS4_39AutoVectorizingCopyWithAssumedAlignmentILi128EEEEEEvvEEEEvNT_6ParamsE,@function
        .size           _ZN7cutlass13device_kernelINS_4gemm6kernel13GemmUniversalIN4cute5tupleIJiiiiEEENS1_10collective13CollectiveMmaINS1_35MainloopSm100TmaUmmaWarpSpecializedILi3ELi2ELi4ENS5_IJNS4_1CILi1EEESB_SB_EEEEENS5_IJNSA_ILi64EEENSA_ILi256EEESE_EEENS_10bfloat16_tENS5_IJlSB_lEEESH_SI_NS4_8TiledMMAINS4_8MMA_AtomIJNS4_20SM100_MMA_F16BF16_SSISH_SH_fLi64ELi256ELNS4_4UMMA5MajorE0ELSN_0ELNSM_7ScaleInE0ELSO_0EEEEEENS4_6LayoutISC_NS5_IJNSA_ILi0EEESS_SS_EEEEENS5_IJNS4_10UnderscoreESV_SV_EEEEENS4_13SM90_TMA_LOADENS4_14ComposedLayoutINS4_7SwizzleILi3ELi4ELi3EEENS4_18smem_ptr_flag_bitsILi16EEENSR_INS5_IJNSA_ILi8EEESE_EEENS5_IJSE_SB_EEEEEEEvNS4_8identityESY_S18_vS19_EENS_8epilogue10collective18CollectiveEpilogueINS1B_23Sm100TmaWarpSpecializedILi4ELi2ELi32ELb1ELb0EEEJSG_NS5_IJNSR_ISE_SB_EES1G_EEESH_SI_SH_SI_NS1B_6fusion15FusionCallbacksIS1F_NS1I_17LinearCombinationISH_fSH_fLNS_15FloatRoundStyleE2EEESG_S1H_JEEENS4_5SM1004TMEM4LOAD26SM100_TMEM_LOAD_16dp256b8xESY_S18_NS4_17SM75_U32x4_LDSM_NENS4_14SM90_TMA_STOREES18_NS4_17SM90_U32x4_STSM_NENS4_39AutoVectorizingCopyWithAssumedAlignmentILi128EEEEEEvvEEEEvNT_6ParamsE,(.L_x_173 - _ZN7cutlass13device_kernelINS_4gemm6kernel13GemmUniversalIN4cute5tupleIJiiiiEEENS1_10collective13CollectiveMmaINS1_35MainloopSm100TmaUmmaWarpSpecializedILi3ELi2ELi4ENS5_IJNS4_1CILi1EEESB_SB_EEEEENS5_IJNSA_ILi64EEENSA_ILi256EEESE_EEENS_10bfloat16_tENS5_IJlSB_lEEESH_SI_NS4_8TiledMMAINS4_8MMA_AtomIJNS4_20SM100_MMA_F16BF16_SSISH_SH_fLi64ELi256ELNS4_4UMMA5MajorE0ELSN_0ELNSM_7ScaleInE0ELSO_0EEEEEENS4_6LayoutISC_NS5_IJNSA_ILi0EEESS_SS_EEEEENS5_IJNS4_10UnderscoreESV_SV_EEEEENS4_13SM90_TMA_LOADENS4_14ComposedLayoutINS4_7SwizzleILi3ELi4ELi3EEENS4_18smem_ptr_flag_bitsILi16EEENSR_INS5_IJNSA_ILi8EEESE_EEENS5_IJSE_SB_EEEEEEEvNS4_8identityESY_S18_vS19_EENS_8epilogue10collective18CollectiveEpilogueINS1B_23Sm100TmaWarpSpecializedILi4ELi2ELi32ELb1ELb0EEEJSG_NS5_IJNSR_ISE_SB_EES1G_EEESH_SI_SH_SI_NS1B_6fusion15FusionCallbacksIS1F_NS1I_17LinearCombinationISH_fSH_fLNS_15FloatRoundStyleE2EEESG_S1H_JEEENS4_5SM1004TMEM4LOAD26SM100_TMEM_LOAD_16dp256b8xESY_S18_NS4_17SM75_U32x4_LDSM_NENS4_14SM90_TMA_STOREES18_NS4_17SM90_U32x4_STSM_NENS4_39AutoVectorizingCopyWithAssumedAlignmentILi128EEEEEEvvEEEEvNT_6ParamsE)
        .other          _ZN7cutlass13device_kernelINS_4gemm6kernel13GemmUniversalIN4cute5tupleIJiiiiEEENS1_10collective13CollectiveMmaINS1_35MainloopSm100TmaUmmaWarpSpecializedILi3ELi2ELi4ENS5_IJNS4_1CILi1EEESB_SB_EEEEENS5_IJNSA_ILi64EEENSA_ILi256EEESE_EEENS_10bfloat16_tENS5_IJlSB_lEEESH_SI_NS4_8TiledMMAINS4_8MMA_AtomIJNS4_20SM100_MMA_F16BF16_SSISH_SH_fLi64ELi256ELNS4_4UMMA5MajorE0ELSN_0ELNSM_7ScaleInE0ELSO_0EEEEEENS4_6LayoutISC_NS5_IJNSA_ILi0EEESS_SS_EEEEENS5_IJNS4_10UnderscoreESV_SV_EEEEENS4_13SM90_TMA_LOADENS4_14ComposedLayoutINS4_7SwizzleILi3ELi4ELi3EEENS4_18smem_ptr_flag_bitsILi16EEENSR_INS5_IJNSA_ILi8EEESE_EEENS5_IJSE_SB_EEEEEEEvNS4_8identityESY_S18_vS19_EENS_8epilogue10collective18CollectiveEpilogueINS1B_23Sm100TmaWarpSpecializedILi4ELi2ELi32ELb1ELb0EEEJSG_NS5_IJNSR_ISE_SB_EES1G_EEESH_SI_SH_SI_NS1B_6fusion15FusionCallbacksIS1F_NS1I_17LinearCombinationISH_fSH_fLNS_15FloatRoundStyleE2EEESG_S1H_JEEENS4_5SM1004TMEM4LOAD26SM100_TMEM_LOAD_16dp256b8xESY_S18_NS4_17SM75_U32x4_LDSM_NENS4_14SM90_TMA_STOREES18_NS4_17SM90_U32x4_STSM_NENS4_39AutoVectorizingCopyWithAssumedAlignmentILi128EEEEEEvvEEEEvNT_6ParamsE,@"STO_CUDA_ENTRY STV_DEFAULT"
_ZN7cutlass13device_kernelINS_4gemm6kernel13GemmUniversalIN4cute5tupleIJiiiiEEENS1_10collective13CollectiveMmaINS1_35MainloopSm100TmaUmmaWarpSpecializedILi3ELi2ELi4ENS5_IJNS4_1CILi1EEESB_SB_EEEEENS5_IJNSA_ILi64EEENSA_ILi256EEESE_EEENS_10bfloat16_tENS5_IJlSB_lEEESH_SI_NS4_8TiledMMAINS4_8MMA_AtomIJNS4_20SM100_MMA_F16BF16_SSISH_SH_fLi64ELi256ELNS4_4UMMA5MajorE0ELSN_0ELNSM_7ScaleInE0ELSO_0EEEEEENS4_6LayoutISC_NS5_IJNSA_ILi0EEESS_SS_EEEEENS5_IJNS4_10UnderscoreESV_SV_EEEEENS4_13SM90_TMA_LOADENS4_14ComposedLayoutINS4_7SwizzleILi3ELi4ELi3EEENS4_18smem_ptr_flag_bitsILi16EEENSR_INS5_IJNSA_ILi8EEESE_EEENS5_IJSE_SB_EEEEEEEvNS4_8identityESY_S18_vS19_EENS_8epilogue10collective18CollectiveEpilogueINS1B_23Sm100TmaWarpSpecializedILi4ELi2ELi32ELb1ELb0EEEJSG_NS5_IJNSR_ISE_SB_EES1G_EEESH_SI_SH_SI_NS1B_6fusion15FusionCallbacksIS1F_NS1I_17LinearCombinationISH_fSH_fLNS_15FloatRoundStyleE2EEESG_S1H_JEEENS4_5SM1004TMEM4LOAD26SM100_TMEM_LOAD_16dp256b8xESY_S18_NS4_17SM75_U32x4_LDSM_NENS4_14SM90_TMA_STOREES18_NS4_17SM90_U32x4_STSM_NENS4_39AutoVectorizingCopyWithAssumedAlignmentILi128EEEEEEvvEEEEvNT_6ParamsE:
[----:B------:R-:W1:Y:S01]  /*0000*/  LDC R1, c[0x0][0x37c] ;  /* 0x0000df00ff017b82 */ /* 0x000e620000000800 */
[----:B------:R-:W2:Y:S01]  /*0010*/  S2R R101, SR_TID.X ;  /* 0x0000000000657919 */ /* 0x000ea20000002100 */
[----:B------:R-:W3:Y:S01]  /*0020*/  LDCU.64 UR4, c[0x0][0x890] ;  /* 0x00011200ff0477ac */ /* 0x000ee20008000a00 */
[----:B------:R-:W-:Y:S02]  /*0030*/  PRMT R88, RZ, 0x7610, R88 ;  /* 0x00007610ff587816 */ /* 0x000fe40000000058 */
[----:B------:R-:W-:Y:S01]  /*0040*/  ELECT P5, URZ, PT ;  /* 0x0000000000ff782f */ /* 0x000fe200038a0000 */
[----:B------:R-:W4:Y:S01]  /*0050*/  LDCU.64 UR46, c[0x0][0x358] ;  /* 0x00006b00ff2e77ac */ /* 0x000f220008000a00 */
[----:B---3--:R-:W-:-:S04]  /*0060*/  UISETP.NE.U32.AND UP0, UPT, UR4, URZ, UPT ;  /* 0x000000ff0400728c */ /* 0x008fc8000bf05070 */
[----:B------:R-:W-:Y:S01]  /*0070*/  UISETP.NE.AND.EX UP0, UPT, UR5, URZ, UPT, UP0 ;  /* 0x000000ff0500728c */ /* 0x000fe2000bf05300 */
[----:B--2---:R-:W-:-:S05]  /*0080*/  SHF.R.U32.HI R93, RZ, 0x5, R101 ;  /* 0x00000005ff5d7819 */ /* 0x004fca0000011665 */
[----:B------:R-:W2:Y:S02]  /*0090*/  SHFL.IDX PT, R0, R93, RZ, 0x1f ;  /* 0x00001fff5d007589 */ /* 0x000ea400000e0000 */
[----:B--2---:R-:W-:Y:S01]  /*00a0*/  R2UR UR8, R0 ;  /* 0x00000000000872ca */ /* 0x004fe200000e0000 */
[----:B-1--4-:R-:W-:-:S14]  /*00b0*/  BRA.U UP0, `(.L_x_0) ;  /* 0x00000001002c7547 */ /* 0x012fdc000b800000 */
[----:B------:R-:W1:Y:S02]  /*00c0*/  LDCU.64 UR6, c[0x0][0x888] ;  /* 0x00011100ff0677ac */ /* 0x000e640008000a00 */
[----:B-1----:R-:W-:-:S04]  /*00d0*/  UISETP.NE.U32.AND UP0, UPT, UR6, URZ, UPT ;  /* 0x000000ff0600728c */ /* 0x002fc8000bf05070 */
[----:B------:R-:W-:-:S09]  /*00e0*/  UISETP.NE.AND.EX UP0, UPT, UR7, URZ, UPT, UP0 ;  /* 0x000000ff0700728c */ /* 0x000fd2000bf05300 */
[----:B------:R-:W-:Y:S05]  /*00f0*/  BRA.U !UP0, `(.L_x_1) ;  /* 0x0000000108107547 */ /* 0x000fea000b800000 */
[----:B------:R-:W1:Y:S02]  /*0100*/  LDC.64 R2, c[0x0][0x888] ;  /* 0x00022200ff027b82 */ /* 0x000e640000000a00 */
[----:B-1----:R1:W5:Y:S01]  /*0110*/  LDG.E R49, desc[UR46][R2.64] ;  /* 0x0000002e02317981 */ /* 0x002362000c1e1900 */
[----:B------:R-:W-:Y:S01]  /*0120*/  HFMA2 R88, -RZ, RZ, 0, 5.9604644775390625e-08 ;  /* 0x00000001ff587431 */ /* 0x000fe200000001ff */
[----:B------:R-:W-:Y:S05]  /*0130*/  BRA `(.L_x_0) ;  /* 0x00000000000c7947 */ /* 0x000fea0003800000 */
.L_x_1:
[----:B------:R-:W1:Y:S01]  /*0140*/  LDCU UR6, c[0x0][0x880] ;  /* 0x00011000ff0677ac */ /* 0x000e620008000800 */
[----:B------:R-:W-:Y:S01]  /*0150*/  HFMA2 R88, -RZ, RZ, 0, 5.9604644775390625e-08 ;  /* 0x00000001ff587431 */ /* 0x000fe200000001ff */
[----:B-1----:R-:W-:-:S07]  /*0160*/  MOV R49, UR6 ;  /* 0x0000000600317c02 */ /* 0x002fce0008000f00 */
.L_x_0:
[----:B------:R-:W2:Y:S02]  /*0170*/  LDCU.64 UR6, c[0x0][0x8b0] ;  /* 0x00011600ff0677ac */ /* 0x000ea40008000a00 */
[----:B--2---:R-:W-:-:S04]  /*0180*/  UISETP.NE.U32.AND UP0, UPT, UR6, URZ, UPT ;  /* 0x000000ff0600728c */ /* 0x004fc8000bf05070 */
[----:B------:R-:W-:-:S09]  /*0190*/  UISETP.NE.AND.EX UP0, UPT, UR7, URZ, UPT, UP0 ;  /* 0x000000ff0700728c */ /* 0x000fd2000bf05300 */
[----:B------:R-:W-:Y:S05]  /*01a0*/  BRA.U UP0, `(.L_x_2) ;  /* 0x0000000100247547 */ /* 0x000fea000b800000 */
[----:B------:R-:W2:Y:S02]  /*01b0*/  LDCU.64 UR6, c[0x0][0x8a8] ;  /* 0x00011500ff0677ac */ /* 0x000ea40008000a00 */
[----:B--2---:R-:W-:-:S04]  /*01c0*/  UISETP.NE.U32.AND UP0, UPT, UR6, URZ, UPT ;  /* 0x000000ff0600728c */ /* 0x004fc8000bf05070 */
[----:B------:R-:W-:-:S09]  /*01d0*/  UISETP.NE.AND.EX UP0, UPT, UR7, URZ, UPT, UP0 ;  /* 0x000000ff0700728c */ /* 0x000fd2000bf05300 */
[----:B------:R-:W-:Y:S05]  /*01e0*/  BRA.U !UP0, `(.L_x_3) ;  /* 0x00000001080c7547 */ /* 0x000fea000b800000 */
[----:B-1----:R-:W1:Y:S02]  /*01f0*/  LDC.64 R2, c[0x0][0x8a8] ;  /* 0x00022a00ff027b82 */ /* 0x002e640000000a00 */
[----:B-1----:R2:W5:Y:S01]  /*0200*/  LDG.E R47, desc[UR46][R2.64] ;  /* 0x0000002e022f7981 */ /* 0x002562000c1e1900 */
[----:B------:R-:W-:Y:S05]  /*0210*/  BRA `(.L_x_2) ;  /* 0x0000000000087947 */ /* 0x000fea0003800000 */
.L_x_3:
[----:B------:R-:W2:Y:S02]  /*0220*/  LDCU UR6, c[0x0][0x8a0] ;  /* 0x00011400ff0677ac */ /* 0x000ea40008000800 */
[----:B--2---:R-:W-:Y:S02]  /*0230*/  MOV R47, UR6 ;  /* 0x00000006002f7c02 */ /* 0x004fe40008000f00 */
.L_x_2:
[----:B------:R-:W-:Y:S01]  /*0240*/  IMAD.U32 R0, RZ, RZ, UR8 ;  /* 0x00000008ff007e24 */ /* 0x000fe2000f8e00ff */
[----:B------:R-:W-:Y:S04]  /*0250*/  BSSY.RECONVERGENT B0, `(.L_x_4) ;  /* 0x000000c000007945 */ /* 0x000fe80003800200 */
[C---:B------:R-:W-:Y:S02]  /*0260*/  ISETP.NE.OR P1, PT, R0.reuse, 0x1, !P5 ;  /* 0x000000010000780c */ /* 0x040fe40006f25670 */
[----:B------:R-:W-:-:S11]  /*0270*/  ISETP.NE.OR P0, PT, R0, 0x3, !P5 ;  /* 0x000000030000780c */ /* 0x000fd60006f05670 */
[----:B------:R-:W-:Y:S05]  /*0280*/  @P1 BRA `(.L_x_5) ;  /* 0x0000000000201947 */ /* 0x000fea0003800000 */
[----:B------:R-:W3:Y:S02]  /*0290*/  LDCU.64 UR6, c[0x0][0x348] ;  /* 0x00006900ff0677ac */ /* 0x000ee40008000a00 */
[----:B---3--:R-:W-:Y:S02]  /*02a0*/  UIADD3 UR10, UP1, UPT, UR6, 0x80, URZ ;  /* 0x00000080060a7890 */ /* 0x008fe4000ff3e0ff */
[----:B------:R-:W-:Y:S02]  /*02b0*/  UIADD3 UR6, UP0, UPT, UR6, 0x180, URZ ;  /* 0x0000018006067890 */ /* 0x000fe4000ff1e0ff */
[----:B------:R-:W-:Y:S02]  /*02c0*/  UIADD3.X UR11, UPT, UPT, URZ, UR7, URZ, UP1, !UPT ;  /* 0x00000007ff0b7290 */ /* 0x000fe40008ffe4ff */
[----:B------:R-:W-:-:S07]  /*02d0*/  UIADD3.X UR7, UPT, UPT, URZ, UR7, URZ, UP0, !UPT ;  /* 0x00000007ff077290 */ /* 0x000fce00087fe4ff */
[----:B------:R3:W-:Y:S02]  /*02e0*/  UTMACCTL.PF [UR10] ;  /* 0x000000000a0079b9 */ /* 0x0007e40008040000 */
[----:B------:R3:W-:Y:S02]  /*02f0*/  UTMACCTL.PF [UR6] ;  /* 0x00000000060079b9 */ /* 0x0007e40008040000 */
[----:B---3--:R-:W-:Y:S01]  /*0300*/  NOP ;  /* 0x0000000000007918 */ /* 0x008fe20000000000 */
.L_x_5:
[----:B------:R-:W-:Y:S05]  /*0310*/  BSYNC.RECONVERGENT B0 ;  /* 0x0000000000007941 */ /* 0x000fea0003800200 */
.L_x_4:
[----:B------:R-:W-:Y:S04]  /*0320*/  BSSY.RECONVERGENT B0, `(.L_x_6) ;  /* 0x000000a000007945 */ /* 0x000fe80003800200 */
        /* <DEDUP_REMOVED lines=9> */
.L_x_7:
[----:B------:R-:W-:Y:S05]  /*03c0*/  BSYNC.RECONVERGENT B0 ;  /* 0x0000000000007941 */ /* 0x000fea0003800200 */
.L_x_6:
[----:B------:R-:W3:Y:S01]  /*03d0*/  LDCU.64 UR6, c[0x0][0x888] ;  /* 0x00011100ff0677ac */ /* 0x000ee20008000a00 */
[----:B------:R-:W-:Y:S02]  /*03e0*/  UISETP.EQ.U32.AND UP1, UPT, UR4, URZ, UPT ;  /* 0x000000ff0400728c */ /* 0x000fe4000bf22070 */
[----:B------:R-:W-:Y:S02]  /*03f0*/  UPLOP3.LUT UP2, UPT, UPT, UPT, UPT, 0x80, 0x8 ;  /* 0x000000000008789c */ /* 0x000fe40003f4f070 */
[----:B---3--:R-:W-:-:S04]  /*0400*/  UISETP.NE.U32.AND UP0, UPT, UR6, URZ, UPT ;  /* 0x000000ff0600728c */ /* 0x008fc8000bf05070 */
[----:B------:R-:W-:-:S04]  /*0410*/  UISETP.NE.AND.EX UP0, UPT, UR7, URZ, UPT, UP0 ;  /* 0x000000ff0700728c */ /* 0x000fc8000bf05300 */
[----:B------:R-:W-:-:S04]  /*0420*/  UISETP.EQ.OR.EX UP3, UPT, UR5, URZ, !UP0, UP1 ;  /* 0x000000ff0500728c */ /* 0x000fc8000c762710 */
[----:B------:R-:W-:-:S05]  /*0430*/  UP2UR UR50, UPR, URZ, 0x8 ;  /* 0x00000008ff327883 */ /* 0x000fca0008000000 */
[----:B------:R-:W-:Y:S07]  /*0440*/  BRA.U !UP3, `(.L_x_8) ;  /* 0x000000010b207547 */ /* 0x000fee000b800000 */
[----:B------:R-:W-:Y:S01]  /*0450*/  UISETP.NE.U32.AND UP2, UPT, UR4, URZ, UPT ;  /* 0x000000ff0400728c */ /* 0x000fe2000bf45070 */
[----:B-----5:R-:W-:Y:S01]  /*0460*/  FSETP.NEU.AND P0, PT, R49, RZ, PT ;  /* 0x000000ff3100720b */ /* 0x020fe20003f0d000 */
[----:B------:R-:W-:Y:S02]  /*0470*/  USEL UR4, URZ, 0xffffffff, UP0 ;  /* 0xffffffffff047887 */ /* 0x000fe40008000000 */
[----:B------:R-:W-:-:S10]  /*0480*/  UISETP.NE.AND.EX UP2, UPT, UR5, URZ, UPT, UP2 ;  /* 0x000000ff0500728c */ /* 0x000fd4000bf45320 */
[----:B------:R-:W-:Y:S01]  /*0490*/  VOTEU.ANY UP1, P0 ;  /* 0x0000000000ff7886 */ /* 0x000fe20000020100 */
[----:B------:R-:W-:-:S04]  /*04a0*/  @!UP2 USEL UR4, URZ, 0xffffffff, UP1 ;  /* 0xffffffffff04a887 */ /* 0x000fc80008800000 */
[----:B------:R-:W-:-:S04]  /*04b0*/  ULOP3.LUT UR4, UR4, 0x1, URZ, 0xc0, !UPT ;  /* 0x0000000104047892 */ /* 0x000fc8000f8ec0ff */
[----:B------:R-:W-:-:S11]  /*04c0*/  UISETP.NE.U32.AND UP2, UPT, UR4, 0x1, UPT ;  /* 0x000000010400788c */ /* 0x000fd6000bf45070 */
.L_x_8:
[----:B-12---:R-:W1:Y:S01]  /*04d0*/  SHFL.IDX PT, R2, R93, RZ, 0x1f ;  /* 0x00001fff5d027589 */ /* 0x006e6200000e0000 */
[----:B------:R-:W-:-:S04]  /*04e0*/  UISETP.NE.AND UP1, UPT, UR8, 0x2, UPT ;  /* 0x000000020800788c */ /* 0x000fc8000bf25270 */
[----:B------:R-:W-:Y:S01]  /*04f0*/  USEL UR6, URZ, 0x1, UP1 ;  /* 0x00000001ff067887 */ /* 0x000fe20008800000 */
[----:B-1----:R-:W-:-:S13]  /*0500*/  ISETP.NE.AND P0, PT, R2, RZ, PT ;  /* 0x000000ff0200720c */ /* 0x002fda0003f05270 */
[----:B------:R-:W-:Y:S05]  /*0510*/  @P0 BRA `(.L_x_9) ;  /* 0x0000000000400947 */ /* 0x000fea0003800000 */
[----:B------:R-:W1:Y:S01]  /*0520*/  S2UR UR5, SR_CgaCtaId ;  /* 0x00000000000579c3 */ /* 0x000e620000008800 */
[----:B------:R-:W-:Y:S01]  /*0530*/  UMOV UR7, 0x400 ;  /* 0x0000040000077882 */ /* 0x000fe20000000000 */
[----:B------:R-:W-:Y:S01]  /*0540*/  UMOV UR4, 0x1 ;  /* 0x0000000100047882 */ /* 0x000fe20000000000 */
[----:B------:R-:W-:Y:S01]  /*0550*/  ELECT P0, URZ, PT ;  /* 0x0000000000ff782f */ /* 0x000fe20003800000 */
[----:B------:R-:W-:-:S04]  /*0560*/  UIADD3 UR10, UPT, UPT, -UR4, 0x100000, URZ ;  /* 0x00100000040a7890 */ /* 0x000fc8000fffe1ff */
[----:B------:R-:W-:Y:S02]  /*0570*/  USHF.L.U32 UR11, UR10, 0xb, URZ ;  /* 0x0000000b0a0b7899 */ /* 0x000fe400080006ff */
[----:B------:R-:W-:Y:S02]  /*0580*/  USHF.L.U32 UR10, UR10, 0x1, URZ ;  /* 0x000000010a0a7899 */ /* 0x000fe400080006ff */
[----:B-1----:R-:W-:Y:S01]  /*0590*/  ULEA UR5, UR5, UR7, 0x18 ;  /* 0x0000000705057291 */ /* 0x002fe2000f8ec0ff */
[----:B------:R-:W1:Y:S11]  /*05a0*/  FENCE.VIEW.ASYNC.S ;  /* 0x00000000000073c6 */ /* 0x000e760000000000 */
[----:B-1----:R1:W2:Y:S01]  /*05b0*/  SYNCS.EXCH.64 URZ, [UR5], UR10 ;  /* 0x0000000a05ff75b2 */ /* 0x0022a20008000100 */
[----:B------:R1:W3:Y:S01]  /*05c0*/  SYNCS.EXCH.64 URZ, [UR5+0x18], UR10 ;  /* 0x0000180a05ff75b2 */ /* 0x0002e20008000100 */
[----:B------:R1:W4:Y:S01]  /*05d0*/  SYNCS.EXCH.64 URZ, [UR5+0x8], UR10 ;  /* 0x0000080a05ff75b2 */ /* 0x0003220008000100 */
[----:B------:R1:W1:Y:S01]  /*05e0*/  SYNCS.EXCH.64 URZ, [UR5+0x20], UR10 ;  /* 0x0000200a05ff75b2 */ /* 0x0002620008000100 */
[----:B------:R1:W1:Y:S01]  /*05f0*/  SYNCS.EXCH.64 URZ, [UR5+0x10], UR10 ;  /* 0x0000100a05ff75b2 */ /* 0x0002620008000100 */
[----:B------:R1:W1:Y:S01]  /*0600*/  SYNCS.EXCH.64 URZ, [UR5+0x28], UR10 ;  /* 0x0000280a05ff75b2 */ /* 0x0002620008000100 */
[----:B------:R-:W-:Y:S01]  /*0610*/  NOP ;  /* 0x0000000000007918 */ /* 0x000fe20000000000 */
.L_x_9:
[----:B------:R-:W2:Y:S01]  /*0620*/  SHFL.IDX PT, R2, R93, RZ, 0x1f ;  /* 0x00001fff5d027589 */ /* 0x000ea200000e0000 */
[----:B------:R-:W-:Y:S01]  /*0630*/  NOP ;  /* 0x0000000000007918 */ /* 0x000fe20000000000 */
[----:B--2---:R-:W-:-:S13]  /*0640*/  ISETP.NE.AND P0, PT, R2, 0x1, PT ;  /* 0x000000010200780c */ /* 0x004fda0003f05270 */
[----:B------:R-:W-:Y:S05]  /*0650*/  @P0 BRA `(.L_x_10) ;  /* 0x0000000000580947 */ /* 0x000fea0003800000 */
[----:B------:R-:W2:Y:S01]  /*0660*/  S2UR UR7, SR_CgaCtaId ;  /* 0x00000000000779c3 */ /* 0x000ea20000008800 */
[----:B------:R-:W-:Y:S01]  /*0670*/  UMOV UR9, 0x400 ;  /* 0x0000040000097882 */ /* 0x000fe20000000000 */
[----:B-1----:R-:W-:Y:S01]  /*0680*/  UMOV UR5, 0x20 ;  /* 0x0000002000057882 */ /* 0x002fe20000000000 */
[----:B------:R-:W-:Y:S01]  /*0690*/  UMOV UR4, 0x80 ;  /* 0x0000008000047882 */ /* 0x000fe20000000000 */
[----:B------:R-:W-:-:S04]  /*06a0*/  UIADD3 UR10, UPT, UPT, -UR5, 0x100000, URZ ;  /* 0x00100000050a7890 */ /* 0x000fc8000fffe1ff */
[----:B------:R-:W-:Y:S02]  /*06b0*/  USHF.L.U32 UR11, UR10, 0xb, URZ ;  /* 0x0000000b0a0b7899 */ /* 0x000fe400080006ff */
[----:B------:R-:W-:Y:S02]  /*06c0*/  USHF.L.U32 UR10, UR10, 0x1, URZ ;  /* 0x000000010a0a7899 */ /* 0x000fe400080006ff */
[----:B------:R-:W-:-:S04]  /*06d0*/  UIADD3 UR4, UPT, UPT, -UR4, 0x100000, URZ ;  /* 0x0010000004047890 */ /* 0x000fc8000fffe1ff */
[----:B------:R-:W-:Y:S02]  /*06e0*/  USHF.L.U32 UR5, UR4, 0xb, URZ ;  /* 0x0000000b04057899 */ /* 0x000fe400080006ff */
[----:B------:R-:W-:Y:S01]  /*06f0*/  USHF.L.U32 UR4, UR4, 0x1, URZ ;  /* 0x0000000104047899 */ /* 0x000fe200080006ff */
[----:B------:R-:W-:Y:S01]  /*0700*/  ELECT P0, URZ, PT ;  /* 0x0000000000ff782f */ /* 0x000fe20003800000 */
[----:B--2---:R-:W-:Y:S01]  /*0710*/  ULEA UR7, UR7, UR9, 0x18 ;  /* 0x0000000907077291 */ /* 0x004fe2000f8ec0ff */
[----:B------:R-:W1:Y:S11]  /*0720*/  FENCE.VIEW.ASYNC.S ;  /* 0x00000000000073c6 */ /* 0x000e760000000000 */
[----:B-1----:R2:W1:Y:S01]  /*0730*/  SYNCS.EXCH.64 URZ, [UR7+0x30], UR10 ;  /* 0x0000300a07ff75b2 */ /* 0x0024620008000100 */
[----:B------:R2:W1:Y:S01]  /*0740*/  SYNCS.EXCH.64 URZ, [UR7+0x50], UR4 ;  /* 0x0000500407ff75b2 */ /* 0x0004620008000100 */
[----:B------:R2:W1:Y:S01]  /*0750*/  SYNCS.EXCH.64 URZ, [UR7+0x38], UR10 ;  /* 0x0000380a07ff75b2 */ /* 0x0004620008000100 */
[----:B------:R2:W1:Y:S01]  /*0760*/  SYNCS.EXCH.64 URZ, [UR7+0x58], UR4 ;  /* 0x0000580407ff75b2 */ /* 0x0004620008000100 */
[----:B------:R2:W1:Y:S01]  /*0770*/  SYNCS.EXCH.64 URZ, [UR7+0x40], UR10 ;  /* 0x0000400a07ff75b2 */ /* 0x0004620008000100 */
[----:B------:R2:W1:Y:S01]  /*0780*/  SYNCS.EXCH.64 URZ, [UR7+0x60], UR4 ;  /* 0x0000600407ff75b2 */ /* 0x0004620008000100 */
[----:B------:R2:W1:Y:S01]  /*0790*/  SYNCS.EXCH.64 URZ, [UR7+0x48], UR10 ;  /* 0x0000480a07ff75b2 */ /* 0x0004620008000100 */
[----:B------:R2:W1:Y:S02]  /*07a0*/  SYNCS.EXCH.64 URZ, [UR7+0x68], UR4 ;  /* 0x0000680407ff75b2 */ /* 0x0004640008000100 */
[----:B--2---:R-:W-:Y:S01]  /*07b0*/  NOP ;  /* 0x0000000000007918 */ /* 0x004fe20000000000 */
.L_x_10:
[----:B------:R-:W2:Y:S01]  /*07c0*/  SHFL.IDX PT, R2, R93, RZ, 0x1f ;  /* 0x00001fff5d027589 */ /* 0x000ea200000e0000 */
[----:B------:R-:W-:Y:S01]  /*07d0*/  NOP ;  /* 0x0000000000007918 */ /* 0x000fe20000000000 */
[----:B--2---:R-:W-:-:S13]  /*07e0*/  ISETP.NE.AND P0, PT, R2, 0x3, PT ;  /* 0x000000030200780c */ /* 0x004fda0003f05270 */
[----:B------:R-:W-:Y:S05]  /*07f0*/  @P0 BRA `(.L_x_11) ;  /* 0x0000000000300947 */ /* 0x000fea0003800000 */
[----:B-1----:R-:W1:Y:S01]  /*0800*/  S2UR UR5, SR_CgaCtaId ;  /* 0x00000000000579c3 */ /* 0x002e620000008800 */
        /* <DEDUP_REMOVED lines=8> */
[----:B-1----:R2:W1:Y:S01]  /*0890*/  SYNCS.EXCH.64 URZ, [UR5+0x70], UR10 ;  /* 0x0000700a05ff75b2 */ /* 0x0024620008000100 */
[----:B------:R2:W1:Y:S02]  /*08a0*/  SYNCS.EXCH.64 URZ, [UR5+0x78], UR10 ;  /* 0x0000780a05ff75b2 */ /* 0x0004640008000100 */
[----:B--2---:R-:W-:Y:S01]  /*08b0*/  NOP ;  /* 0x0000000000007918 */ /* 0x004fe20000000000 */
.L_x_11:
[----:B------:R-:W2:Y:S01]  /*08c0*/  SHFL.IDX PT, R2, R93, RZ, 0x1f ;  /* 0x00001fff5d027589 */ /* 0x000ea200000e0000 */
[----:B------:R-:W-:Y:S01]  /*08d0*/  NOP ;  /* 0x0000000000007918 */ /* 0x000fe20000000000 */
[----:B--2---:R-:W-:-:S13]  /*08e0*/  ISETP.NE.AND P0, PT, R2, 0x4, PT ;  /* 0x000000040200780c */ /* 0x004fda0003f05270 */
[----:B------:R-:W-:Y:S05]  /*08f0*/  @P0 BRA `(.L_x_12) ;  /* 0x00000000004c0947 */ /* 0x000fea0003800000 */
[----:B-1----:R-:W1:Y:S01]  /*0900*/  S2UR UR5, SR_CgaCtaId ;  /* 0x00000000000579c3 */ /* 0x002e620000008800 */
[----:B------:R-:W-:Y:S01]  /*0910*/  UMOV UR9, 0x100 ;  /* 0x0000010000097882 */ /* 0x000fe20000000000 */
[----:B------:R-:W-:Y:S01]  /*0920*/  UMOV UR7, 0x400 ;  /* 0x0000040000077882 */ /* 0x000fe20000000000 */
[----:B------:R-:W-:Y:S01]  /*0930*/  USEL UR9, UR9, 0xe0, UP2 ;  /* 0x000000e009097887 */ /* 0x000fe20009000000 */
[----:B------:R-:W-:Y:S01]  /*0940*/  UMOV UR4, 0x1 ;  /* 0x0000000100047882 */ /* 0x000fe20000000000 */
[----:B------:R-:W-:Y:S01]  /*0950*/  ELECT P0, URZ, PT ;  /* 0x0000000000ff782f */ /* 0x000fe20003800000 */
[----:B------:R-:W-:-:S04]  /*0960*/  UIADD3 UR10, UPT, UPT, -UR4, 0x100000, URZ ;  /* 0x00100000040a7890 */ /* 0x000fc8000fffe1ff */
[----:B------:R-:W-:Y:S02]  /*0970*/  USHF.L.U32 UR11, UR10, 0xb, URZ ;  /* 0x0000000b0a0b7899 */ /* 0x000fe400080006ff */
[----:B------:R-:W-:Y:S02]  /*0980*/  USHF.L.U32 UR10, UR10, 0x1, URZ ;  /* 0x000000010a0a7899 */ /* 0x000fe400080006ff */
[----:B------:R-:W-:-:S04]  /*0990*/  UIADD3 UR12, UPT, UPT, -UR9, 0x100000, URZ ;  /* 0x00100000090c7890 */ /* 0x000fc8000fffe1ff */
[----:B------:R-:W-:Y:S02]  /*09a0*/  USHF.L.U32 UR13, UR12, 0xb, URZ ;  /* 0x0000000b0c0d7899 */ /* 0x000fe400080006ff */
[----:B------:R-:W-:Y:S02]  /*09b0*/  USHF.L.U32 UR12, UR12, 0x1, URZ ;  /* 0x000000010c0c7899 */ /* 0x000fe400080006ff */
[----:B-1----:R-:W-:Y:S01]  /*09c0*/  ULEA UR5, UR5, UR7, 0x18 ;  /* 0x0000000705057291 */ /* 0x002fe2000f8ec0ff */
[----:B------:R-:W1:Y:S11]  /*09d0*/  FENCE.VIEW.ASYNC.S ;  /* 0x00000000000073c6 */ /* 0x000e760000000000 */
[----:B-1----:R2:W1:Y:S01]  /*09e0*/  SYNCS.EXCH.64 URZ, [UR5+0x80], UR10 ;  /* 0x0000800a05ff75b2 */ /* 0x0024620008000100 */
[----:B------:R2:W1:Y:S01]  /*09f0*/  SYNCS.EXCH.64 URZ, [UR5+0x90], UR12 ;  /* 0x0000900c05ff75b2 */ /* 0x0004620008000100 */
[----:B------:R2:W1:Y:S01]  /*0a00*/  SYNCS.EXCH.64 URZ, [UR5+0x88], UR10 ;  /* 0x0000880a05ff75b2 */ /* 0x0004620008000100 */
[----:B------:R2:W1:Y:S02]  /*0a10*/  SYNCS.EXCH.64 URZ, [UR5+0x98], UR12 ;  /* 0x0000980c05ff75b2 */ /* 0x0004640008000100 */
[----:B--2---:R-:W-:Y:S01]  /*0a20*/  NOP ;  /* 0x0000000000007918 */ /* 0x004fe20000000000 */
.L_x_12:
        /* <DEDUP_REMOVED lines=26> */
.L_x_13:
        /* <DEDUP_REMOVED lines=18> */
.L_x_14:
[----:B-1----:R-:W1:Y:S01]  /*0cf0*/  S2UR UR5, SR_CTAID.X ;  /* 0x00000000000579c3 */ /* 0x002e620000002500 */
[----:B------:R-:W-:-:S05]  /*0d00*/  CS2R.32 R87, SR_CgaSize ;  /* 0x0000000000577805 */ /* 0x000fca0000008a00 */
[----:B------:R-:W-:-:S05]  /*0d10*/  IMAD R87, R87, -0xa0, RZ ;  /* 0xffffff6057577824 */ /* 0x000fca00078e02ff */
[----:B------:R-:W-:-:S14]  /*0d20*/  R2UR UR9, R87 ;  /* 0x00000000570972ca */ /* 0x000fdc00000e0000 */
[----:B------:R-:W2:Y:S01]  /*0d30*/  LDCU UR9, c[0x0][UR9+0x2b0] ;  /* 0x00005600090977ac */ /* 0x000ea20008000800 */
[----:B------:R-:W-:Y:S01]  /*0d40*/  NOP ;  /* 0x0000000000007918 */ /* 0x000fe20000000000 */
[----:B------:R-:W-:-:S05]  /*0d50*/  CS2R.32 R87, SR_CgaSize ;  /* 0x0000000000577805 */ /* 0x000fca0000008a00 */
[----:B------:R-:W-:-:S05]  /*0d60*/  IMAD R87, R87, -0xa0, RZ ;  /* 0xffffff6057577824 */ /* 0x000fca00078e02ff */
[----:B------:R-:W-:-:S14]  /*0d70*/  R2UR UR7, R87 ;  /* 0x00000000570772ca */ /* 0x000fdc00000e0000 */
[----:B------:R-:W3:Y:S01]  /*0d80*/  LDCU UR7, c[0x0][UR7+0x2b4] ;  /* 0x00005680070777ac */ /* 0x000ee20008000800 */
[----:B------:R-:W4:Y:S08]  /*0d90*/  S2UR UR4, SR_CTAID.Y ;  /* 0x00000000000479c3 */ /* 0x000f300000002600 */
[----:B------:R-:W3:Y:S01]  /*0da0*/  LDC R10, c[0x0][0xb24] ;  /* 0x0002c900ff0a7b82 */ /* 0x000ee20000000800 */
[----:B-1----:R-:W-:-:S02]  /*0db0*/  I2FP.F32.U32 R87, UR5 ;  /* 0x0000000500577c45 */ /* 0x002fc40008201000 */
[----:B------:R-:W-:-:S05]  /*0dc0*/  CS2R.32 R3, SR_CgaSize ;  /* 0x0000000000037805 */ /* 0x000fca0000008a00 */
[----:B------:R-:W-:-:S06]  /*0dd0*/  IMAD R3, R3, -0xa0, RZ ;  /* 0xffffff6003037824 */ /* 0x000fcc00078e02ff */
[----:B------:R-:W1:Y:S01]  /*0de0*/  LDC R3, c[0x0][R3+0x2a0] ;  /* 0x0000a80003037b82 */ /* 0x000e620000000800 */
[----:B------:R-:W-:Y:S01]  /*0df0*/  MOV R15, UR5 ;  /* 0x00000005000f7c02 */ /* 0x000fe20008000f00 */
[----:B--2---:R-:W-:Y:S01]  /*0e00*/  FMUL R87, R87, UR9 ;  /* 0x0000000957577c20 */ /* 0x004fe20008400000 */
[----:B----4-:R-:W-:Y:S02]  /*0e10*/  I2FP.F32.U32 R86, UR4 ;  /* 0x0000000400567c45 */ /* 0x010fe40008201000 */
[----:B------:R-:W-:-:S05]  /*0e20*/  CS2R.32 R2, SR_CgaSize ;  /* 0x0000000000027805 */ /* 0x000fca0000008a00 */
[----:B------:R-:W-:-:S06]  /*0e30*/  IMAD R2, R2, -0xa0, RZ ;  /* 0xffffff6002027824 */ /* 0x000fcc00078e02ff */
[----:B------:R-:W2:Y:S01]  /*0e40*/  LDC R2, c[0x0][R2+0x2a4] ;  /* 0x0000a90002027b82 */ /* 0x000ea20000000800 */
[----:B------:R-:W-:Y:S01]  /*0e50*/  MOV R14, UR4 ;  /* 0x00000004000e7c02 */ /* 0x000fe20008000f00 */
[----:B------:R-:W4:Y:S01]  /*0e60*/  F2I.U32.TRUNC.NTZ R87, R87 ;  /* 0x0000005700577305 */ /* 0x000f22000020f000 */
[----:B---3--:R-:W-:-:S05]  /*0e70*/  FMUL R86, R86, UR7 ;  /* 0x0000000756567c20 */ /* 0x008fca0008400000 */
[----:B------:R-:W-:Y:S01]  /*0e80*/  BAR.SYNC.DEFER_BLOCKING 0x0 ;  /* 0x0000000000007b1d */ /* 0x000fe20000010000 */
[----:B------:R-:W-:-:S05]  /*0e90*/  ISETP.GE.AND P0, PT, R10, 0x1, PT ;  /* 0x000000010a00780c */ /* 0x000fca0003f06270 */
[----:B------:R-:W3:Y:S02]  /*0ea0*/  F2I.U32.TRUNC.NTZ R86, R86 ;  /* 0x0000005600567305 */ /* 0x000ee4000020f000 */
[----:B------:R-:W2:Y:S01]  /*0eb0*/  S2UR UR36, SR_CTAID.Z ;  /* 0x00000000002479c3 */ /* 0x000ea20000002700 */
[----:B----4-:R-:W-:-:S05]  /*0ec0*/  IADD3 R87, PT, PT, -R87, RZ, RZ ;  /* 0x000000ff57577210 */ /* 0x010fca0007ffe1ff */
[----:B-1----:R-:W-:Y:S01]  /*0ed0*/  IMAD R87, R3, R87, UR5 ;  /* 0x0000000503577e24 */ /* 0x002fe2000f8e0257 */
[----:B---3--:R-:W-:-:S05]  /*0ee0*/  IADD3 R86, PT, PT, -R86, RZ, RZ ;  /* 0x000000ff56567210 */ /* 0x008fca0007ffe1ff */
[----:B--2---:R-:W-:Y:S01]  /*0ef0*/  IMAD R86, R2, R86, UR4 ;  /* 0x0000000402567e24 */ /* 0x004fe2000f8e0256 */
[----:B------:R-:W-:Y:S06]  /*0f00*/  @!P0 BRA `(.L_x_15) ;  /* 0x0000000000b88947 */ /* 0x000fec0003800000 */
[----:B------:R-:W1:Y:S01]  /*0f10*/  LDC.64 R4, c[0x0][0xb18] ;  /* 0x0002c600ff047b82 */ /* 0x000e620000000a00 */
[----:B------:R-:W-:-:S07]  /*0f20*/  ISETP.NE.AND P0, PT, R10, 0x1, PT ;  /* 0x000000010a00780c */ /* 0x000fce0003f05270 */
[----:B------:R-:W2:Y:S08]  /*0f30*/  LDC R9, c[0x0][0xb0c] ;  /* 0x0002c300ff097b82 */ /* 0x000eb00000000800 */
[----:B------:R-:W3:Y:S08]  /*0f40*/  LDC R12, c[0x0][0x370] ;  /* 0x0000dc00ff0c7b82 */ /* 0x000ef00000000800 */
[----:B------:R-:W4:Y:S01]  /*0f50*/  LDC R11, c[0x0][0x374] ;  /* 0x0000dd00ff0b7b82 */ /* 0x000f220000000800 */
[----:B-1----:R-:W-:-:S07]  /*0f60*/  ISETP.NE.AND P1, PT, R4, 0x1, PT ;  /* 0x000000010400780c */ /* 0x002fce0003f25270 */
[----:B------:R-:W3:Y:S01]  /*0f70*/  LDC.64 R6, c[0x0][0xb10] ;  /* 0x0002c400ff067b82 */ /* 0x000ee20000000a00 */
[----:B--2---:R-:W-:-:S07]  /*0f80*/  ISETP.NE.AND P2, PT, R9, 0x1, PT ;  /* 0x000000010900780c */ /* 0x004fce0003f45270 */
[----:B------:R-:W1:Y:S08]  /*0f90*/  LDC R8, c[0x0][0xb20] ;  /* 0x0002c800ff087b82 */ /* 0x000e700000000800 */
[----:B------:R-:W2:Y:S01]  /*0fa0*/  LDC.64 R2, c[0x0][0xb28] ;  /* 0x0002ca00ff027b82 */ /* 0x000ea20000000a00 */
[----:B----4-:R-:W-:-:S04]  /*0fb0*/  IMAD.HI.U32 R13, R11, R5, RZ ;  /* 0x000000050b0d7227 */ /* 0x010fc800078e00ff */
[----:B------:R-:W-:-:S04]  /*0fc0*/  IMAD.HI.U32 R5, R14, R5, RZ ;  /* 0x000000050e057227 */ /* 0x000fc800078e00ff */
[----:B---3--:R-:W-:-:S05]  /*0fd0*/  IMAD.HI.U32 R16, R12, R6, RZ ;  /* 0x000000060c107227 */ /* 0x008fca00078e00ff */
[-C--:B------:R-:W-:Y:S01]  /*0fe0*/  @P2 SHF.R.U32.HI R12, RZ, R7.reuse, R16 ;  /* 0x00000007ff0c2219 */ /* 0x080fe20000011610 */
[----:B------:R-:W-:Y:S01]  /*0ff0*/  IMAD.HI.U32 R16, R15, R6, RZ ;  /* 0x000000060f107227 */ /* 0x000fe200078e00ff */
[-C--:B-1----:R-:W-:Y:S02]  /*1000*/  @P1 SHF.R.U32.HI R11, RZ, R8.reuse, R13 ;  /* 0x00000008ff0b1219 */ /* 0x082fe4000001160d */
[----:B------:R-:W-:Y:S02]  /*1010*/  SHF.R.U32.HI R5, RZ, R8, R5 ;  /* 0x00000008ff057219 */ /* 0x000fe40000011605 */
[----:B------:R-:W-:Y:S02]  /*1020*/  SHF.R.U32.HI R16, RZ, R7, R16 ;  /* 0x00000007ff107219 */ /* 0x000fe40000011610 */
[----:B------:R-:W-:Y:S01]  /*1030*/  SEL R5, R14, R5, !P1 ;  /* 0x000000050e057207 */ /* 0x000fe20004800000 */
[----:B--2---:R-:W-:Y:S01]  /*1040*/  IMAD.HI.U32 R13, R11, R2, RZ ;  /* 0x000000020b0d7227 */ /* 0x004fe200078e00ff */
[----:B------:R-:W-:-:S03]  /*1050*/  SEL R16, R15, R16, !P2 ;  /* 0x000000100f107207 */ /* 0x000fc60005000000 */
[----:B------:R-:W-:Y:S01]  /*1060*/  IMAD.HI.U32 R6, R12, R2, RZ ;  /* 0x000000020c067227 */ /* 0x000fe200078e00ff */
[----:B------:R-:W-:-:S04]  /*1070*/  @P0 SHF.R.U32.HI R11, RZ, R3, R13 ;  /* 0x00000003ff0b0219 */ /* 0x000fc8000001160d */
[----:B------:R-:W-:Y:S01]  /*1080*/  @P0 SHF.R.U32.HI R12, RZ, R3, R6 ;  /* 0x00000003ff0c0219 */ /* 0x000fe20000011606 */
[----:B------:R-:W-:-:S04]  /*1090*/  IMAD R11, R11, R10, RZ ;  /* 0x0000000a0b0b7224 */ /* 0x000fc800078e02ff */
[----:B------:R-:W-:Y:S01]  /*10a0*/  IMAD R6, R12, R10, RZ ;  /* 0x0000000a0c067224 */ /* 0x000fe200078e02ff */
[----:B------:R-:W-:-:S04]  /*10b0*/  ISETP.GE.AND P1, PT, R5, R11, PT ;  /* 0x0000000b0500720c */ /* 0x000fc80003f26270 */
[----:B------:R-:W-:Y:S01]  /*10c0*/  ISETP.GE.OR P1, PT, R16, R6, P1 ;  /* 0x000000061000720c */ /* 0x000fe20000f26670 */
[----:B------:R-:W-:-:S05]  /*10d0*/  IMAD.HI.U32 R6, R5, R2, RZ ;  /* 0x0000000205067227 */ /* 0x000fca00078e00ff */
[----:B------:R-:W-:-:S04]  /*10e0*/  SHF.R.U32.HI R6, RZ, R3, R6 ;  /* 0x00000003ff067219 */ /* 0x000fc80000011606 */
[----:B------:R-:W-:-:S03]  /*10f0*/  SEL R6, R5, R6, !P0 ;  /* 0x0000000605067207 */ /* 0x000fc60004000000 */
[----:B------:R-:W-:Y:S01]  /*1100*/  @!P1 IMAD.HI.U32 R7, R16, R2, RZ ;  /* 0x0000000210079227 */ /* 0x000fe200078e00ff */
[----:B------:R-:W-:-:S04]  /*1110*/  IADD3 R2, PT, PT, -R6, RZ, RZ ;  /* 0x000000ff06027210 */ /* 0x000fc80007ffe1ff */
[----:B------:R-:W-:Y:S01]  /*1120*/  @!P1 SHF.R.U32.HI R3, RZ, R3, R7 ;  /* 0x00000003ff039219 */ /* 0x000fe20000011607 */
[----:B------:R-:W-:Y:S01]  /*1130*/  IMAD R2, R10, R2, R5 ;  /* 0x000000020a027224 */ /* 0x000fe200078e0205 */
[----:B------:R-:W-:Y:S02]  /*1140*/  IADD3 R7, PT, PT, -R5, RZ, RZ ;  /* 0x000000ff05077210 */ /* 0x000fe40007ffe1ff */
[----:B------:R-:W-:-:S03]  /*1150*/  @!P1 SEL R3, R16, R3, !P0 ;  /* 0x0000000310039207 */ /* 0x000fc60004000000 */
[----:B------:R-:W-:Y:S02]  /*1160*/  IMAD R7, R4, R7, R14 ;  /* 0x0000000704077224 */ /* 0x000fe400078e020e */
[--C-:B------:R-:W-:Y:S02]  /*1170*/  @!P1 IMAD.IADD R6, R6, 0x1, -R3.reuse ;  /* 0x0000000106069824 */ /* 0x100fe400078e0a03 */
[----:B------:R-:W-:Y:S01]  /*1180*/  @!P1 IMAD R3, R2, R12, R3 ;  /* 0x0000000c02039224 */ /* 0x000fe200078e0203 */
[----:B------:R-:W-:Y:S01]  /*1190*/  IADD3 R2, PT, PT, -R16, RZ, RZ ;  /* 0x000000ff10027210 */ /* 0x000fe20007ffe1ff */
[----:B------:R-:W-:Y:S02]  /*11a0*/  @!P1 IMAD R5, R6, R10, R16 ;  /* 0x0000000a06059224 */ /* 0x000fe400078e0210 */
[----:B------:R-:W-:Y:S02]  /*11b0*/  @!P1 IMAD.MOV.U32 R16, RZ, RZ, R3 ;  /* 0x000000ffff109224 */ /* 0x000fe400078e0003 */
[----:B------:R-:W-:-:S02]  /*11c0*/  IMAD R2, R9, R2, R15 ;  /* 0x0000000209027224 */ /* 0x000fc400078e020f */
[----:B------:R-:W-:Y:S02]  /*11d0*/  IMAD R14, R5, R4, R7 ;  /* 0x00000004050e7224 */ /* 0x000fe400078e0207 */
[----:B------:R-:W-:Y:S02]  /*11e0*/  IMAD R15, R16, R9, R2 ;  /* 0x00000009100f7224 */ /* 0x000fe400078e0202 */
.L_x_15:
[----:B------:R-:W1:Y:S01]  /*11f0*/  LDCU UR4, c[0x0][0xb30] ;  /* 0x00016600ff0477ac */ /* 0x000e620008000800 */
[----:B------:R-:W2:Y:S08]  /*1200*/  S2UR UR37, SR_CgaCtaId ;  /* 0x00000000002579c3 */ /* 0x000eb00000008800 */
[----:B------:R-:W3:Y:S01]  /*1210*/  LDC R40, c[0x0][0xb24] ;  /* 0x0002c900ff287b82 */ /* 0x000ee20000000800 */
[----:B-1----:R-:W-:-:S09]  /*1220*/  UISETP.NE.AND UP1, UPT, UR4, 0x1, UPT ;  /* 0x000000010400788c */ /* 0x002fd2000bf25270 */
[----:B--2---:R-:W-:Y:S05]  /*1230*/  BRA.U UP1, `(.L_x_16) ;  /* 0x0000000101407547 */ /* 0x004fea000b800000 */
[----:B------:R-:W1:Y:S08]  /*1240*/  LDC.64 R4, c[0x0][0xb10] ;  /* 0x0002c400ff047b82 */ /* 0x000e700000000a00 */
[----:B------:R-:W2:Y:S08]  /*1250*/  LDC.64 R2, c[0x0][0xb18] ;  /* 0x0002c600ff027b82 */ /* 0x000eb00000000a00 */
[----:B------:R-:W4:Y:S08]  /*1260*/  LDC R6, c[0x0][0xb20] ;  /* 0x0002c800ff067b82 */ /* 0x000f300000000800 */
[----:B------:R-:W3:Y:S01]  /*1270*/  LDC R7, c[0x0][0xb0c] ;  /* 0x0002c300ff077b82 */ /* 0x000ee20000000800 */
[----:B-1----:R-:W-:-:S05]  /*1280*/  IMAD.HI.U32 R4, R15, R4, RZ ;  /* 0x000000040f047227 */ /* 0x002fca00078e00ff */
[----:B------:R-:W-:Y:S01]  /*1290*/  SHF.R.U32.HI R4, RZ, R5, R4 ;  /* 0x00000005ff047219 */ /* 0x000fe20000011604 */
[----:B--2---:R-:W-:Y:S01]  /*12a0*/  IMAD.HI.U32 R3, R14, R3, RZ ;  /* 0x000000030e037227 */ /* 0x004fe200078e00ff */
[----:B------:R-:W-:-:S04]  /*12b0*/  ISETP.NE.AND P0, PT, R2, 0x1, PT ;  /* 0x000000010200780c */ /* 0x000fc80003f05270 */
[----:B----4-:R-:W-:-:S04]  /*12c0*/  SHF.R.U32.HI R3, RZ, R6, R3 ;  /* 0x00000006ff037219 */ /* 0x010fc80000011603 */
[----:B------:R-:W-:Y:S02]  /*12d0*/  SEL R3, R14, R3, !P0 ;  /* 0x000000030e037207 */ /* 0x000fe40004000000 */
[----:B---3--:R-:W-:-:S04]  /*12e0*/  ISETP.NE.AND P1, PT, R7, 0x1, PT ;  /* 0x000000010700780c */ /* 0x008fc80003f25270 */
[----:B------:R-:W-:-:S05]  /*12f0*/  SEL R4, R15, R4, !P1 ;  /* 0x000000040f047207 */ /* 0x000fca0004800000 */
[----:B------:R-:W-:Y:S02]  /*1300*/  IMAD.IADD R5, R3, 0x1, -R4 ;  /* 0x0000000103057824 */ /* 0x000fe400078e0a04 */
[----:B------:R-:W-:Y:S02]  /*1310*/  IMAD.IADD R3, R4, 0x1, -R3 ;  /* 0x0000000104037824 */ /* 0x000fe400078e0a03 */
[----:B------:R-:W-:Y:S02]  /*1320*/  IMAD R15, R5, R7, R15 ;  /* 0x00000007050f7224 */ /* 0x000fe400078e020f */
[----:B------:R-:W-:-:S07]  /*1330*/  IMAD R14, R3, R2, R14 ;  /* 0x00000002030e7224 */ /* 0x000fce00078e020e */
.L_x_16:
[----:B------:R-:W-:Y:S01]  /*1340*/  BAR.SYNC.DEFER_BLOCKING 0x0 ;  /* 0x0000000000007b1d */ /* 0x000fe20000010000 */
[----:B------:R-:W-:Y:S01]  /*1350*/  UISETP.NE.AND UP1, UPT, UR8, 0x2, UPT ;  /* 0x000000020800788c */ /* 0x000fe2000bf25270 */
[----:B------:R-:W-:Y:S02]  /*1360*/  ISETP.NE.OR P5, PT, R0, 0x2, !P5 ;  /* 0x000000020000780c */ /* 0x000fe40006fa5670 */
[----:B------:R-:W-:-:S06]  /*1370*/  LOP3.LUT R2, R101, 0x1f, RZ, 0xc0, !PT ;  /* 0x0000001f65027812 */ /* 0x000fcc00078ec0ff */
[----:B------:R-:W-:Y:S05]  /*1380*/  BRA.U UP1, `(.L_x_17) ;  /* 0x0000001101387547 */ /* 0x000fea000b800000 */
[----:B------:R-:W1:Y:S01]  /*1390*/  LDCU UR13, c[0x0][0x38c] ;  /* 0x00007180ff0d77ac */ /* 0x000e620008000800 */
[----:B------:R-:W2:Y:S01]  /*13a0*/  LDC R8, c[0x0][0x370] ;  /* 0x0000dc00ff087b82 */ /* 0x000ea20000000800 */
[----:B------:R-:W-:Y:S01]  /*13b0*/  PLOP3.LUT P1, PT, PT, PT, UP2, 0x80, 0x8 ;  /* 0x000000000008781c */ /* 0x000fe20003f2f028 */
[----:B------:R-:W-:Y:S01]  /*13c0*/  IMAD.MOV.U32 R17, RZ, RZ, 0x1 ;  /* 0x00000001ff117424 */ /* 0x000fe200078e00ff */
[----:B------:R-:W-:Y:S01]  /*13d0*/  ISETP.EQ.OR P4, PT, R2, RZ, P5 ;  /* 0x000000ff0200720c */ /* 0x000fe20002f82670 */
[----:B------:R-:W-:Y:S01]  /*13e0*/  IMAD.MOV.U32 R16, RZ, RZ, RZ ;  /* 0x000000ffff107224 */ /* 0x000fe200078e00ff */
[----:B------:R-:W-:Y:S02]  /*13f0*/  PLOP3.LUT P1, PT, P1, PT, PT, 0x8, 0x80 ;  /* 0x000000000080781c */ /* 0x000fe40000f2e170 */
[----:B------:R-:W-:Y:S01]  /*1400*/  CS2R R12, SRZ ;  /* 0x00000000000c7805 */ /* 0x000fe2000001ff00 */
[----:B------:R-:W-:Y:S01]  /*1410*/  IMAD.MOV.U32 R11, RZ, RZ, 0x1 ;  /* 0x00000001ff0b7424 */ /* 0x000fe200078e00ff */
[----:B------:R-:W4:Y:S01]  /*1420*/  LDC R0, c[0x0][0x374] ;  /* 0x0000dd00ff007b82 */ /* 0x000f220000000800 */
[----:B------:R-:W2:Y:S01]  /*1430*/  LDCU.64 UR22, c[0x0][0x348] ;  /* 0x00006900ff1677ac */ /* 0x000ea20008000a00 */
[----:B------:R-:W-:Y:S01]  /*1440*/  UMOV UR6, URZ ;  /* 0x000000ff00067c82 */ /* 0x000fe20008000000 */
[----:B-1----:R-:W-:-:S04]  /*1450*/  UIADD3 UR5, UPT, UPT, UR13, 0x3f, URZ ;  /* 0x0000003f0d057890 */ /* 0x002fc8000fffe0ff */
[----:B------:R-:W-:-:S04]  /*1460*/  USHF.R.S32.HI UR4, URZ, 0x1f, UR5 ;  /* 0x0000001fff047899 */ /* 0x000fc80008011405 */
[----:B------:R-:W-:-:S04]  /*1470*/  ULEA.HI UR4, UR4, UR5, URZ, 0x6 ;  /* 0x0000000504047291 */ /* 0x000fc8000f8f30ff */
[----:B------:R-:W-:Y:S02]  /*1480*/  USHF.R.S32.HI UR15, URZ, 0x6, UR4 ;  /* 0x00000006ff0f7899 */ /* 0x000fe40008011404 */
[----:B------:R-:W-:Y:S02]  /*1490*/  UIADD3 UR4, UPT, UPT, UR13, -0x1, URZ ;  /* 0xffffffff0d047890 */ /* 0x000fe4000fffe0ff */
[----:B------:R-:W-:Y:S02]  /*14a0*/  UISETP.LT.U32.AND UP0, UPT, UR15, 0x3, UPT ;  /* 0x000000030f00788c */ /* 0x000fe4000bf01070 */
[----:B------:R-:W-:Y:S02]  /*14b0*/  UISETP.GE.U32.AND UP1, UPT, UR4, -0x7f, UPT ;  /* 0xffffff810400788c */ /* 0x000fe4000bf26070 */
[----:B------:R-:W-:Y:S02]  /*14c0*/  USEL UR14, UR15, 0x3, UP0 ;  /* 0x000000030f0e7887 */ /* 0x000fe40008000000 */
[----:B------:R-:W-:-:S02]  /*14d0*/  UIADD3 UR13, UPT, UPT, UR13, 0x7e, URZ ;  /* 0x0000007e0d0d7890 */ /* 0x000fc4000fffe0ff */
[----:B------:R-:W-:Y:S02]  /*14e0*/  UIADD3 UR5, UPT, UPT, UR14, -0x1, URZ ;  /* 0xffffffff0e057890 */ /* 0x000fe4000fffe0ff */
[----:B------:R-:W-:-:S03]  /*14f0*/  UIADD3 UR7, UPT, UPT, UR15, -UR14, URZ ;  /* 0x8000000e0f077290 */ /* 0x000fc6000fffe0ff */
[----:B------:R-:W-:-:S04]  /*1500*/  @UP1 UIADD3 UR5, UPT, UPT, UR14, URZ, URZ ;  /* 0x000000ff0e051290 */ /* 0x000fc8000fffe0ff */
[----:B--2---:R-:W-:-:S12]  /*1510*/  UIADD3 UR5, UPT, UPT, UR5, 0x1, URZ ;  /* 0x0000000105057890 */ /* 0x004fd8000fffe0ff */
.L_x_35:
[----:B------:R-:W-:Y:S01]  /*1520*/  UISETP.NE.AND UP0, UPT, UR37, URZ, UPT ;  /* 0x000000ff2500728c */ /* 0x000fe2000bf05270 */
[----:B------:R-:W1:Y:S08]  /*1530*/  S2UR UR37, SR_CgaCtaId ;  /* 0x00000000002579c3 */ /* 0x000e700000008800 */
[----:B------:R-:W-:Y:S05]  /*1540*/  BRA.U UP0, `(.L_x_18) ;  /* 0x0000000100347547 */ /* 0x000fea000b800000 */
[----:B------:R-:W2:Y:S01]  /*1550*/  S2R R2, SR_CgaCtaId ;  /* 0x0000000000027919 */ /* 0x000ea20000008800 */
[----:B------:R-:W-:-:S04]  /*1560*/  MOV R3, 0x400 ;  /* 0x0000040000037802 */ /* 0x000fc80000000f00 */
[----:B--2---:R-:W-:Y:S02]  /*1570*/  LEA R2, R2, R3, 0x18 ;  /* 0x0000000302027211 */ /* 0x004fe400078ec0ff */
[----:B------:R-:W-:-:S03]  /*1580*/  SHF.L.U32 R3, R11, 0x1f, RZ ;  /* 0x0000001f0b037819 */ /* 0x000fc600000006ff */
[----:B------:R-:W-:-:S04]  /*1590*/  IMAD R2, R12, 0x8, R2 ;  /* 0x000000080c027824 */ /* 0x000fc800078e0202 */
[----:B------:R-:W2:Y:S02]  /*15a0*/  SYNCS.PHASECHK.TRANS64.TRYWAIT P0, [R2+URZ+0xf0], R3 ;  /* 0x0000f003020075a7 */ /* 0x000ea400080011ff */
[----:B--2---:R-:W-:Y:S05]  /*15b0*/  @!P0 BRA `(.L_x_19) ;  /* 0x0000007400fc8947 */ /* 0x004fea0003800000 */
.L_x_130:
[----:B------:R-:W-:Y:S01]  /*15c0*/  VIADD R12, R12, 0x1 ;  /* 0x000000010c0c7836 */ /* 0x000fe20000000000 */
[----:B------:R2:W-:Y:S04]  /*15d0*/  SYNCS.ARRIVE.TRANS64.A1T0 RZ, [R2+URZ+0xe0], RZ ;  /* 0x0000e0ff02ff79a7 */ /* 0x0005e800081000ff */
[----:B------:R-:W-:-:S04]  /*15e0*/  ISETP.NE.AND P0, PT, R12, 0x2, PT ;  /* 0x000000020c00780c */ /* 0x000fc80003f05270 */
[----:B------:R-:W-:Y:S02]  /*15f0*/  SEL R12, R12, RZ, P0 ;  /* 0x000000ff0c0c7207 */ /* 0x000fe40000000000 */
[----:B--2---:R-:W-:-:S04]  /*1600*/  SEL R2, RZ, 0x1, P0 ;  /* 0x00000001ff027807 */ /* 0x004fc80000000000 */
[----:B------:R-:W-:-:S07]  /*1610*/  LOP3.LUT R11, R11, R2, RZ, 0x3c, !PT ;  /* 0x000000020b0b7212 */ /* 0x000fce00078e3cff */
.L_x_18:
[----:B------:R-:W-:Y:S01]  /*1620*/  UMOV UR4, 0x400 ;  /* 0x0000040000047882 */ /* 0x000fe20000000000 */
[----:B------:R-:W-:Y:S01]  /*1630*/  SHF.L.U32 R2, R17, 0x1f, RZ ;  /* 0x0000001f11027819 */ /* 0x000fe200000006ff */
[----:B-1----:R-:W-:Y:S01]  /*1640*/  ULEA UR4, UR37, UR4, 0x18 ;  /* 0x0000000425047291 */ /* 0x002fe2000f8ec0ff */
[----:B------:R-:W-:Y:S01]  /*1650*/  R2UR UR35, R15 ;  /* 0x000000000f2372ca */ /* 0x000fe200000e0000 */
[----:B------:R-:W-:Y:S01]  /*1660*/  UISETP.GE.U32.AND UP0, UPT, UR13, 0x7f, UPT ;  /* 0x0000007f0d00788c */ /* 0x000fe2000bf06070 */
[----:B------:R-:W-:Y:S01]  /*1670*/  R2UR UR11, R14 ;  /* 0x000000000e0b72ca */ /* 0x000fe200000e0000 */
[----:B------:R-:W-:Y:S01]  /*1680*/  ULEA UR8, UR6, UR4, 0x3 ;  /* 0x0000000406087291 */ /* 0x000fe2000f8e18ff */
[----:B------:R-:W-:-:S08]  /*1690*/  UMOV UR24, URZ ;  /* 0x000000ff00187c82 */ /* 0x000fd00008000000 */
[----:B------:R1:W2:Y:S01]  /*16a0*/  SYNCS.PHASECHK.TRANS64.TRYWAIT P0, [UR8+0x18], R2 ;  /* 0x00001802ff0075a7 */ /* 0x0002a20008001108 */
[----:B------:R-:W-:Y:S02]  /*16b0*/  USHF.L.U32 UR35, UR35, 0x6, URZ ;  /* 0x0000000623237899 */ /* 0x000fe400080006ff */
[----:B------:R-:W-:Y:S01]  /*16c0*/  USHF.L.U32 UR11, UR11, 0x8, URZ ;  /* 0x000000080b0b7899 */ /* 0x000fe200080006ff */
[----:B------:R-:W-:Y:S11]  /*16d0*/  BRA.U !UP0, `(.L_x_20) ;  /* 0x0000000108a87547 */ /* 0x000ff6000b800000 */
[----:B------:R-:W-:Y:S01]  /*16e0*/  UMOV UR16, URZ ;  /* 0x000000ff00107c82 */ /* 0x000fe20008000000 */
[----:B------:R-:W-:-:S05]  /*16f0*/  UMOV UR17, UR6 ;  /* 0x0000000600117c82 */ /* 0x000fca0008000000 */
.L_x_25:
[----:B-1----:R-:W-:Y:S01]  /*1700*/  ULEA UR33, UR17, UR4, 0x3 ;  /* 0x0000000411217291 */ /* 0x002fe2000f8e18ff */
[----:B--2---:R-:W-:Y:S01]  /*1710*/  @!P5 MOV R3, 0xa000 ;  /* 0x0000a0000003d802 */ /* 0x004fe20000000f00 */
[----:B--2---:R-:W-:Y:S10]  /*1720*/  @P0 BRA `(.L_x_21) ;  /* 0x00000000000c0947 */ /* 0x004ff40003800000 */
[----:B------:R-:W-:-:S04]  /*1730*/  SHF.L.U32 R4, R17, 0x1f, RZ ;  /* 0x0000001f11047819 */ /* 0x000fc800000006ff */
[----:B------:R-:W2:Y:S02]  /*1740*/  SYNCS.PHASECHK.TRANS64.TRYWAIT P0, [UR33+0x18], R4 ;  /* 0x00001804ff0075a7 */ /* 0x000ea40008001121 */
[----:B--2---:R-:W-:Y:S05]  /*1750*/  @!P0 BRA `(.L_x_22) ;  /* 0x0000007400a88947 */ /* 0x004fea0003800000 */
.L_x_21:
[----:B------:R2:W-:Y:S01]  /*1760*/  @!P5 SYNCS.ARRIVE.TRANS64 RZ, [UR33], R3 ;  /* 0x00000003ffffd9a7 */ /* 0x0005e20008000021 */
[----:B------:R-:W-:Y:S04]  /*1770*/  BSSY.RECONVERGENT B0, `(.L_x_23) ;  /* 0x0000003000007945 */ /* 0x000fe80003800200 */
[----:B------:R-:W-:Y:S05]  /*1780*/  @P4 BRA `(.L_x_24) ;  /* 0x0000000000044947 */ /* 0x000fea0003800000 */
[----:B------:R-:W-:Y:S05]  /*1790*/  BPT.TRAP 0x1 ;  /* 0x000000040000795c */ /* 0x000fea0000300000 */
.L_x_24:
[----:B------:R-:W-:Y:S05]  /*17a0*/  BSYNC.RECONVERGENT B0 ;  /* 0x0000000000007941 */ /* 0x000fea0003800200 */
.L_x_23:
[----:B------:R-:W-:Y:S02]  /*17b0*/  UIADD3 UR6, UPT, UPT, UR17, 0x1, URZ ;  /* 0x0000000111067890 */ /* 0x000fe4000fffe0ff */
[----:B------:R-:W-:Y:S02]  /*17c0*/  ULEA UR32, UR17, UR4, 0xd ;  /* 0x0000000411207291 */ /* 0x000fe4000f8e68ff */
[----:B------:R-:W-:Y:S02]  /*17d0*/  UISETP.NE.AND UP0, UPT, UR6, 0x3, UPT ;  /* 0x000000030600788c */ /* 0x000fe4000bf05270 */
[----:B------:R-:W-:Y:S02]  /*17e0*/  UIADD3 UR26, UP1, UPT, UR22, 0x80, URZ ;  /* 0x00000080161a7890 */ /* 0x000fe4000ff3e0ff */
[----:B------:R-:W-:Y:S02]  /*17f0*/  USEL UR9, URZ, 0x1, UP0 ;  /* 0x00000001ff097887 */ /* 0x000fe40008000000 */
[----:B------:R-:W-:-:S02]  /*1800*/  USEL UR6, UR6, URZ, UP0 ;  /* 0x000000ff06067287 */ /* 0x000fc40008000000 */
[----:B------:R-:W-:Y:S02]  /*1810*/  UIADD3 UR20, UP0, UPT, UR22, 0x180, URZ ;  /* 0x0000018016147890 */ /* 0x000fe4000ff1e0ff */
[----:B------:R-:W-:Y:S01]  /*1820*/  ULEA UR8, UR6, UR4, 0x3 ;  /* 0x0000000406087291 */ /* 0x000fe2000f8e18ff */
[----:B------:R-:W-:Y:S01]  /*1830*/  LOP3.LUT R17, R17, UR9, RZ, 0x3c, !PT ;  /* 0x0000000911117c12 */ /* 0x000fe2000f8e3cff */
[----:B------:R-:W-:Y:S02]  /*1840*/  USHF.L.U32 UR34, UR16, 0x6, URZ ;  /* 0x0000000610227899 */ /* 0x000fe400080006ff */
[----:B------:R-:W-:Y:S01]  /*1850*/  UIADD3.X UR27, UPT, UPT, URZ, UR23, URZ, UP1, !UPT ;  /* 0x00000017ff1b7290 */ /* 0x000fe20008ffe4ff */
[----:B-1----:R-:W-:Y:S01]  /*1860*/  SHF.L.U32 R2, R17, 0x1f, RZ ;  /* 0x0000001f11027819 */ /* 0x002fe200000006ff */
[----:B------:R-:W-:Y:S02]  /*1870*/  UIADD3 UR32, UPT, UPT, UR32, 0x8800, URZ ;  /* 0x0000880020207890 */ /* 0x000fe4000fffe0ff */
[----:B------:R-:W-:Y:S01]  /*1880*/  UIADD3.X UR21, UPT, UPT, URZ, UR23, URZ, UP0, !UPT ;  /* 0x00000017ff157290 */ /* 0x000fe200087fe4ff */
[----:B------:R1:W1:Y:S01]  /*1890*/  SYNCS.PHASECHK.TRANS64.TRYWAIT P0, [UR8+0x18], R2 ;  /* 0x00001802ff0075a7 */ /* 0x0002620008001108 */
[----:B------:R-:W-:Y:S01]  /*18a0*/  ULEA UR8, UR17, UR4, 0xf ;  /* 0x0000000411087291 */ /* 0x000fe2000f8e78ff */
[----:B------:R-:W-:Y:S01]  /*18b0*/  UMOV UR18, 0x0 ;  /* 0x0000000000127882 */ /* 0x000fe20000000000 */
[----:B------:R-:W-:-:S02]  /*18c0*/  UMOV UR19, 0x10000000 ;  /* 0x1000000000137882 */ /* 0x000fc40000000000 */
[----:B------:R-:W-:Y:S01]  /*18d0*/  UIADD3 UR8, UPT, UPT, UR8, 0xe800, URZ ;  /* 0x0000e80008087890 */ /* 0x000fe2000fffe0ff */
[----:B------:R1:W-:Y:S01]  /*18e0*/  UTMALDG.3D [UR32], [UR26], desc[UR18] ;  /* 0x000012201a0075b4 */ /* 0x0003e20008011000 */
[----:B------:R-:W-:Y:S01]  /*18f0*/  UMOV UR12, UR36 ;  /* 0x00000024000c7c82 */ /* 0x000fe20008000000 */
[----:B------:R-:W-:Y:S01]  /*1900*/  UMOV UR9, UR33 ;  /* 0x0000002100097c82 */ /* 0x000fe20008000000 */
[----:B------:R-:W-:Y:S01]  /*1910*/  UMOV UR10, UR34 ;  /* 0x00000022000a7c82 */ /* 0x000fe20008000000 */
[----:B------:R-:W-:Y:S01]  /*1920*/  UIADD3 UR16, UPT, UPT, UR16, 0x1, URZ ;  /* 0x0000000110107890 */ /* 0x000fe2000fffe0ff */
[----:B------:R-:W-:Y:S01]  /*1930*/  UMOV UR24, UR5 ;  /* 0x0000000500187c82 */ /* 0x000fe20008000000 */
[----:B------:R-:W-:Y:S02]  /*1940*/  UMOV UR17, UR6 ;  /* 0x0000000600117c82 */ /* 0x000fe40008000000 */
[----:B------:R1:W-:Y:S01]  /*1950*/  UTMALDG.3D [UR8], [UR20], desc[UR18] ;  /* 0x00001208140075b4 */ /* 0x0003e20008011000 */
[----:B------:R-:W-:-:S09]  /*1960*/  UISETP.NE.AND UP0, UPT, UR16, UR5, UPT ;  /* 0x000000051000728c */ /* 0x000fd2000bf05270 */
[----:B------:R-:W-:Y:S05]  /*1970*/  BRA.U UP0, `(.L_x_25) ;  /* 0xfffffffd00607547 */ /* 0x000fea000b83ffff */
.L_x_20:
[----:B-1----:R-:W-:Y:S01]  /*1980*/  ULEA UR8, UR6, UR4, 0x3 ;  /* 0x0000000406087291 */ /* 0x002fe2000f8e18ff */
[----:B------:R-:W-:Y:S01]  /*1990*/  SHF.L.U32 R2, R17, 0x1f, RZ ;  /* 0x0000001f11027819 */ /* 0x000fe200000006ff */
[----:B------:R-:W-:Y:S01]  /*19a0*/  @!P1 SYNCS.ARRIVE.TRANS64.A1T0 RZ, [UR4+0x78], RZ ;  /* 0x000078ffffff99a7 */ /* 0x000fe20008100004 */
[----:B------:R-:W-:-:S06]  /*19b0*/  UISETP.GT.AND UP0, UPT, UR15, UR14, UPT ;  /* 0x0000000e0f00728c */ /* 0x000fcc000bf04270 */
[----:B--2---:R1:W2:Y:S03]  /*19c0*/  SYNCS.PHASECHK.TRANS64.TRYWAIT P0, [UR8+0x18], R2 ;  /* 0x00001802ff0075a7 */ /* 0x0042a60008001108 */
[----:B------:R-:W-:Y:S05]  /*19d0*/  BRA.U !UP0, `(.L_x_26) ;  /* 0x0000000108ac7547 */ /* 0x000fea000b800000 */
[----:B------:R-:W-:Y:S01]  /*19e0*/  UIADD3 UR21, UPT, UPT, UR7, UR24, URZ ;  /* 0x0000001807157290 */ /* 0x000fe2000fffe0ff */
[----:B------:R-:W-:-:S11]  /*19f0*/  UMOV UR25, UR6 ;  /* 0x0000000600197c82 */ /* 0x000fd60008000000 */
.L_x_31:
[----:B-1----:R-:W-:Y:S01]  /*1a00*/  ULEA UR17, UR25, UR4, 0x3 ;  /* 0x0000000419117291 */ /* 0x002fe2000f8e18ff */
[----:B--2---:R-:W-:Y:S01]  /*1a10*/  @!P5 MOV R3, 0xa000 ;  /* 0x0000a0000003d802 */ /* 0x004fe20000000f00 */
[----:B--2---:R-:W-:Y:S10]  /*1a20*/  @P0 BRA `(.L_x_27) ;  /* 0x00000000000c0947 */ /* 0x004ff40003800000 */
[----:B------:R-:W-:-:S04]  /*1a30*/  SHF.L.U32 R4, R17, 0x1f, RZ ;  /* 0x0000001f11047819 */ /* 0x000fc800000006ff */
[----:B------:R-:W2:Y:S02]  /*1a40*/  SYNCS.PHASECHK.TRANS64.TRYWAIT P0, [UR17+0x18], R4 ;  /* 0x00001804ff0075a7 */ /* 0x000ea40008001111 */
[----:B--2---:R-:W-:Y:S05]  /*1a50*/  @!P0 BRA `(.L_x_28) ;  /* 0x0000007400008947 */ /* 0x004fea0003800000 */
.L_x_27:
[----:B------:R2:W-:Y:S01]  /*1a60*/  @!P5 SYNCS.ARRIVE.TRANS64 RZ, [UR17], R3 ;  /* 0x00000003ffffd9a7 */ /* 0x0005e20008000011 */
[----:B------:R-:W-:Y:S04]  /*1a70*/  BSSY.RECONVERGENT B0, `(.L_x_29) ;  /* 0x0000003000007945 */ /* 0x000fe80003800200 */
[----:B------:R-:W-:Y:S05]  /*1a80*/  @P4 BRA `(.L_x_30) ;  /* 0x0000000000044947 */ /* 0x000fea0003800000 */
[----:B------:R-:W-:Y:S05]  /*1a90*/  BPT.TRAP 0x1 ;  /* 0x000000040000795c */ /* 0x000fea0000300000 */
.L_x_30:
[----:B------:R-:W-:Y:S05]  /*1aa0*/  BSYNC.RECONVERGENT B0 ;  /* 0x0000000000007941 */ /* 0x000fea0003800200 */
.L_x_29:
        /* <DEDUP_REMOVED lines=10> */
[----:B------:R-:W-:Y:S01]  /*1b50*/  UIADD3 UR16, UPT, UPT, UR16, 0x8800, URZ ;  /* 0x0000880010107890 */ /* 0x000fe2000fffe0ff */
[----:B-1----:R-:W-:Y:S01]  /*1b60*/  SHF.L.U32 R2, R17, 0x1f, RZ ;  /* 0x0000001f11027819 */ /* 0x002fe200000006ff */
[----:B------:R-:W-:Y:S02]  /*1b70*/  UIADD3.X UR31, UPT, UPT, URZ, UR23, URZ, UP1, !UPT ;  /* 0x00000017ff1f7290 */ /* 0x000fe40008ffe4ff */
[----:B------:R-:W-:Y:S01]  /*1b80*/  UIADD3.X UR29, UPT, UPT, URZ, UR23, URZ, UP0, !UPT ;  /* 0x00000017ff1d7290 */ /* 0x000fe200087fe4ff */
[----:B------:R1:W1:Y:S01]  /*1b90*/  SYNCS.PHASECHK.TRANS64.TRYWAIT P0, [UR8+0x18], R2 ;  /* 0x00001802ff0075a7 */ /* 0x0002620008001108 */
[----:B------:R-:W-:Y:S01]  /*1ba0*/  ULEA UR8, UR25, UR4, 0xf ;  /* 0x0000000419087291 */ /* 0x000fe2000f8e78ff */
[----:B------:R-:W-:Y:S01]  /*1bb0*/  UMOV UR26, 0x0 ;  /* 0x00000000001a7882 */ /* 0x000fe20000000000 */
[----:B------:R-:W-:-:S02]  /*1bc0*/  UMOV UR27, 0x10000000 ;  /* 0x10000000001b7882 */ /* 0x000fc40000000000 */
[----:B------:R-:W-:Y:S01]  /*1bd0*/  UIADD3 UR8, UPT, UPT, UR8, 0xe800, URZ ;  /* 0x0000e80008087890 */ /* 0x000fe2000fffe0ff */
[----:B------:R-:W-:Y:S01]  /*1be0*/  UMOV UR19, UR35 ;  /* 0x0000002300137c82 */ /* 0x000fe20008000000 */
[----:B------:R-:W-:Y:S01]  /*1bf0*/  UMOV UR20, UR36 ;  /* 0x0000002400147c82 */ /* 0x000fe20008000000 */
[----:B------:R-:W-:Y:S01]  /*1c00*/  UMOV UR12, UR36 ;  /* 0x00000024000c7c82 */ /* 0x000fe20008000000 */
[----:B------:R-:W-:Y:S01]  /*1c10*/  UMOV UR9, UR17 ;  /* 0x0000001100097c82 */ /* 0x000fe20008000000 */
[----:B------:R-:W-:Y:S01]  /*1c20*/  UMOV UR10, UR18 ;  /* 0x00000012000a7c82 */ /* 0x000fe20008000000 */
[----:B------:R1:W-:Y:S01]  /*1c30*/  UTMALDG.3D [UR16], [UR30], desc[UR26] ;  /* 0x00001a101e0075b4 */ /* 0x0003e20008011000 */
[----:B------:R-:W-:Y:S01]  /*1c40*/  UIADD3 UR24, UPT, UPT, UR24, 0x1, URZ ;  /* 0x0000000118187890 */ /* 0x000fe2000fffe0ff */
[----:B------:R-:W-:-:S03]  /*1c50*/  UMOV UR25, UR6 ;  /* 0x0000000600197c82 */ /* 0x000fc60008000000 */
[----:B------:R-:W-:Y:S01]  /*1c60*/  UISETP.NE.AND UP0, UPT, UR24, UR21, UPT ;  /* 0x000000151800728c */ /* 0x000fe2000bf05270 */
[----:B------:R1:W-:Y:S08]  /*1c70*/  UTMALDG.3D [UR8], [UR28], desc[UR26] ;  /* 0x00001a081c0075b4 */ /* 0x0003f00008011000 */
[----:B------:R-:W-:Y:S05]  /*1c80*/  BRA.U UP0, `(.L_x_31) ;  /* 0xfffffffd005c7547 */ /* 0x000fea000b83ffff */
.L_x_26:
[C---:B-1----:R-:W-:Y:S01]  /*1c90*/  LEA R2, R16.reuse, UR4, 0x3 ;  /* 0x0000000410027c11 */ /* 0x042fe2000f8e18ff */
[----:B------:R-:W-:Y:S01]  /*1ca0*/  NOP ;  /* 0x0000000000007918 */ /* 0x000fe20000000000 */
[----:B--2---:R-:W-:Y:S02]  /*1cb0*/  SHF.L.U32 R3, R13, 0x1f, RZ ;  /* 0x0000001f0d037819 */ /* 0x004fe400000006ff */
[----:B------:R-:W-:Y:S02]  /*1cc0*/  LEA R4, R16, UR4, 0x4 ;  /* 0x0000000410047c11 */ /* 0x000fe4000f8e20ff */
[----:B------:R-:W1:Y:S02]  /*1cd0*/  SYNCS.PHASECHK.TRANS64.TRYWAIT P0, [R2+URZ+0x80], R3 ;  /* 0x00008003020075a7 */ /* 0x000e6400080011ff */
[----:B-1----:R-:W-:Y:S05]  /*1ce0*/  @!P0 BRA `(.L_x_32) ;  /* 0x0000007000748947 */ /* 0x002fea0003800000 */
.L_x_133:
[----:B------:R-:W2:Y:S01]  /*1cf0*/  LDS.128 R4, [R4+0x110] ;  /* 0x0001100004047984 */ /* 0x000ea20000000c00 */
[----:B---3--:R-:W-:Y:S01]  /*1d00*/  ISETP.GE.AND P0, PT, R40, 0x1, PT ;  /* 0x000000012800780c */ /* 0x008fe20003f06270 */
[----:B-1----:R-:W-:Y:S01]  /*1d10*/  VIADD R2, R2, 0x90 ;  /* 0x0000009002027836 */ /* 0x002fe20000000000 */
[----:B------:R-:W-:Y:S01]  /*1d20*/  @!PT LDS RZ, [RZ] ;  /* 0x00000000fffff984 */ /* 0x000fe20000000800 */
[----:B------:R-:W-:Y:S01]  /*1d30*/  @!PT LDS RZ, [RZ] ;  /* 0x00000000fffff984 */ /* 0x000fe20000000800 */
[----:B------:R-:W-:Y:S01]  /*1d40*/  @!PT LDS RZ, [RZ] ;  /* 0x00000000fffff984 */ /* 0x000fe20000000800 */
[----:B------:R-:W-:Y:S01]  /*1d50*/  @!PT LDS RZ, [RZ] ;  /* 0x00000000fffff984 */ /* 0x000fe20000000800 */
[----:B------:R1:W-:Y:S06]  /*1d60*/  MEMBAR.ALL.CTA ;  /* 0x0000000000007992 */ /* 0x0003ec0000008000 */
[----:B-1----:R-:W1:Y:S01]  /*1d70*/  FENCE.VIEW.ASYNC.S ;  /* 0x00000000000073c6 */ /* 0x002e620000000000 */
[----:B------:R-:W-:-:S04]  /*1d80*/  PRMT R2, RZ, 0x654, R2 ;  /* 0x00000654ff027816 */ /* 0x000fc80000000002 */
[----:B-1----:R1:W-:Y:S01]  /*1d90*/  SYNCS.ARRIVE.TRANS64.RED.A1T0 RZ, [R2+URZ], RZ ;  /* 0x000000ff02ff79a7 */ /* 0x0023e200081004ff */
[----:B--2---:R-:W-:-:S13]  /*1da0*/  LOP3.LUT P2, RZ, R6, 0x1, RZ, 0xc0, !PT ;  /* 0x0000000106ff7812 */ /* 0x004fda000784c0ff */
[----:B------:R-:W-:Y:S01]  /*1db0*/  @P2 SHF.R.U32.HI R3, RZ, 0x10, R5 ;  /* 0x00000010ff032819 */ /* 0x000fe20000011605 */
[----:B------:R-:W-:Y:S01]  /*1dc0*/  VOTEU.ANY UP0, P2 ;  /* 0x0000000000ff7886 */ /* 0x000fe20001000100 */
[----:B------:R-:W-:Y:S02]  /*1dd0*/  @P2 MOV R10, R4 ;  /* 0x00000004000a2202 */ /* 0x000fe40000000f00 */
[----:B------:R-:W-:Y:S02]  /*1de0*/  @P2 R2UR.BROADCAST UR8, R3 ;  /* 0x00000000030822ca */ /* 0x000fe400008e0000 */
[----:B------:R-:W-:-:S11]  /*1df0*/  @P2 LOP3.LUT R9, R5, 0xffff, RZ, 0xc0, !PT ;  /* 0x0000ffff05092812 */ /* 0x000fd600078ec0ff */
[----:B------:R-:W-:Y:S01]  /*1e00*/  @UP0 UMOV UR36, UR8 ;  /* 0x0000000800240c82 */ /* 0x000fe20008000000 */
[----:B-1----:R-:W-:Y:S05]  /*1e10*/  @!P0 BRA `(.L_x_33) ;  /* 0x0000000000b88947 */ /* 0x002fea0003800000 */
[----:B------:R-:W4:Y:S01]  /*1e20*/  LDC.64 R4, c[0x0][0xb18] ;  /* 0x0002c600ff047b82 */ /* 0x000f220000000a00 */
[----:B------:R-:W-:-:S07]  /*1e30*/  ISETP.NE.AND P3, PT, R40, 0x1, PT ;  /* 0x000000012800780c */ /* 0x000fce0003f65270 */
[----:B------:R-:W1:Y:S08]  /*1e40*/  LDC.64 R6, c[0x0][0xb10] ;  /* 0x0002c400ff067b82 */ /* 0x000e700000000a00 */
[----:B------:R-:W2:Y:S08]  /*1e50*/  LDC R14, c[0x0][0xb20] ;  /* 0x0002c800ff0e7b82 */ /* 0x000eb00000000800 */
[----:B------:R-:W3:Y:S01]  /*1e60*/  LDC R15, c[0x0][0xb0c] ;  /* 0x0002c300ff0f7b82 */ /* 0x000ee20000000800 */
[----:B----4-:R-:W-:Y:S01]  /*1e70*/  IMAD.HI.U32 R19, R0, R5, RZ ;  /* 0x0000000500137227 */ /* 0x010fe200078e00ff */
[----:B------:R-:W-:-:S03]  /*1e80*/  ISETP.NE.AND P0, PT, R4, 0x1, PT ;  /* 0x000000010400780c */ /* 0x000fc60003f05270 */
[----:B------:R-:W-:-:S03]  /*1e90*/  IMAD.HI.U32 R5, R9, R5, RZ ;  /* 0x0000000509057227 */ /* 0x000fc600078e00ff */
[----:B------:R-:W4:Y:S01]  /*1ea0*/  LDC.64 R2, c[0x0][0xb28] ;  /* 0x0002ca00ff027b82 */ /* 0x000f220000000a00 */
[----:B-1----:R-:W-:-:S04]  /*1eb0*/  IMAD.HI.U32 R20, R8, R6, RZ ;  /* 0x0000000608147227 */ /* 0x002fc800078e00ff */
[----:B------:R-:W-:Y:S01]  /*1ec0*/  IMAD.HI.U32 R21, R10, R6, RZ ;  /* 0x000000060a157227 */ /* 0x000fe200078e00ff */
[----:B------:R-:W-:Y:S02]  /*1ed0*/  SHF.R.U32.HI R20, RZ, R7, R20 ;  /* 0x00000007ff147219 */ /* 0x000fe40000011614 */
[-C--:B--2---:R-:W-:Y:S02]  /*1ee0*/  SHF.R.U32.HI R19, RZ, R14.reuse, R19 ;  /* 0x0000000eff137219 */ /* 0x084fe40000011613 */
[----:B------:R-:W-:Y:S02]  /*1ef0*/  SHF.R.U32.HI R5, RZ, R14, R5 ;  /* 0x0000000eff057219 */ /* 0x000fe40000011605 */
[----:B------:R-:W-:Y:S02]  /*1f00*/  SEL R19, R0, R19, !P0 ;  /* 0x0000001300137207 */ /* 0x000fe40004000000 */
[----:B------:R-:W-:Y:S02]  /*1f10*/  SHF.R.U32.HI R21, RZ, R7, R21 ;  /* 0x00000007ff157219 */ /* 0x000fe40000011615 */
[----:B---3--:R-:W-:-:S02]  /*1f20*/  ISETP.NE.AND P1, PT, R15, 0x1, PT ;  /* 0x000000010f00780c */ /* 0x008fc40003f25270 */
[----:B------:R-:W-:Y:S02]  /*1f30*/  SEL R5, R9, R5, !P0 ;  /* 0x0000000509057207 */ /* 0x000fe40004000000 */
[----:B------:R-:W-:Y:S02]  /*1f40*/  SEL R20, R8, R20, !P1 ;  /* 0x0000001408147207 */ /* 0x000fe40004800000 */
[----:B------:R-:W-:Y:S01]  /*1f50*/  SEL R21, R10, R21, !P1 ;  /* 0x000000150a157207 */ /* 0x000fe20004800000 */
[----:B----4-:R-:W-:-:S04]  /*1f60*/  IMAD.HI.U32 R18, R19, R2, RZ ;  /* 0x0000000213127227 */ /* 0x010fc800078e00ff */
        /* <DEDUP_REMOVED lines=10> */
[----:B------:R-:W-:-:S04]  /*2010*/  @!P0 IMAD.HI.U32 R7, R21, R2, RZ ;  /* 0x0000000215078227 */ /* 0x000fc800078e00ff */
[----:B------:R-:W-:Y:S01]  /*2020*/  IMAD.MOV R2, RZ, RZ, -R6 ;  /* 0x000000ffff027224 */ /* 0x000fe200078e0a06 */
[----:B------:R-:W-:Y:S02]  /*2030*/  @!P0 SHF.R.U32.HI R3, RZ, R3, R7 ;  /* 0x00000003ff038219 */ /* 0x000fe40000011607 */
[----:B------:R-:W-:Y:S01]  /*2040*/  IADD3 R7, PT, PT, -R5, RZ, RZ ;  /* 0x000000ff05077210 */ /* 0x000fe20007ffe1ff */
[----:B------:R-:W-:Y:S01]  /*2050*/  IMAD R2, R40, R2, R5 ;  /* 0x0000000228027224 */ /* 0x000fe200078e0205 */
        /* <DEDUP_REMOVED lines=10> */
.L_x_33:
[----:B------:R-:W1:Y:S02]  /*2100*/  LDCU UR8, c[0x0][0xb30] ;  /* 0x00016600ff0877ac */ /* 0x000e640008000800 */
[----:B-1----:R-:W-:-:S09]  /*2110*/  UISETP.NE.AND UP0, UPT, UR8, 0x1, UPT ;  /* 0x000000010800788c */ /* 0x002fd2000bf05270 */
[----:B------:R-:W-:Y:S05]  /*2120*/  BRA.U UP0, `(.L_x_34) ;  /* 0x0000000100407547 */ /* 0x000fea000b800000 */
[----:B------:R-:W1:Y:S08]  /*2130*/  LDC.64 R4, c[0x0][0xb10] ;  /* 0x0002c400ff047b82 */ /* 0x000e700000000a00 */
[----:B------:R-:W2:Y:S08]  /*2140*/  LDC.64 R2, c[0x0][0xb18] ;  /* 0x0002c600ff027b82 */ /* 0x000eb00000000a00 */
[----:B------:R-:W3:Y:S08]  /*2150*/  LDC R6, c[0x0][0xb20] ;  /* 0x0002c800ff067b82 */ /* 0x000ef00000000800 */
[----:B------:R-:W4:Y:S01]  /*2160*/  LDC R7, c[0x0][0xb0c] ;  /* 0x0002c300ff077b82 */ /* 0x000f220000000800 */
[----:B-1----:R-:W-:-:S05]  /*2170*/  IMAD.HI.U32 R4, R10, R4, RZ ;  /* 0x000000040a047227 */ /* 0x002fca00078e00ff */
[----:B------:R-:W-:Y:S01]  /*2180*/  SHF.R.U32.HI R4, RZ, R5, R4 ;  /* 0x00000005ff047219 */ /* 0x000fe20000011604 */
[----:B--2---:R-:W-:Y:S01]  /*2190*/  IMAD.HI.U32 R3, R9, R3, RZ ;  /* 0x0000000309037227 */ /* 0x004fe200078e00ff */
[----:B------:R-:W-:-:S04]  /*21a0*/  ISETP.NE.AND P0, PT, R2, 0x1, PT ;  /* 0x000000010200780c */ /* 0x000fc80003f05270 */
[----:B---3--:R-:W-:-:S04]  /*21b0*/  SHF.R.U32.HI R3, RZ, R6, R3 ;  /* 0x00000006ff037219 */ /* 0x008fc80000011603 */
[----:B------:R-:W-:Y:S02]  /*21c0*/  SEL R3, R9, R3, !P0 ;  /* 0x0000000309037207 */ /* 0x000fe40004000000 */
[----:B----4-:R-:W-:-:S04]  /*21d0*/  ISETP.NE.AND P1, PT, R7, 0x1, PT ;  /* 0x000000010700780c */ /* 0x010fc80003f25270 */
[----:B------:R-:W-:-:S05]  /*21e0*/  SEL R4, R10, R4, !P1 ;  /* 0x000000040a047207 */ /* 0x000fca0004800000 */
[----:B------:R-:W-:Y:S02]  /*21f0*/  IMAD.IADD R5, R3, 0x1, -R4 ;  /* 0x0000000103057824 */ /* 0x000fe400078e0a04 */
[----:B------:R-:W-:Y:S02]  /*2200*/  IMAD.IADD R3, R4, 0x1, -R3 ;  /* 0x0000000104037824 */ /* 0x000fe400078e0a03 */
[----:B------:R-:W-:Y:S02]  /*2210*/  IMAD R10, R5, R7, R10 ;  /* 0x00000007050a7224 */ /* 0x000fe400078e020a */
[----:B------:R-:W-:-:S07]  /*2220*/  IMAD R9, R3, R2, R9 ;  /* 0x0000000203097224 */ /* 0x000fce00078e0209 */
.L_x_34:
[----:B------:R-:W-:Y:S01]  /*2230*/  VIADD R16, R16, 0x1 ;  /* 0x0000000110107836 */ /* 0x000fe20000000000 */
[----:B------:R-:W-:Y:S01]  /*2240*/  PLOP3.LUT P1, PT, PT, PT, PT, 0x80, 0x8 ;  /* 0x000000000008781c */ /* 0x000fe20003f2f070 */
[----:B------:R-:W-:Y:S02]  /*2250*/  IMAD.IADD R15, R10, 0x1, R87 ;  /* 0x000000010a0f7824 */ /* 0x000fe400078e0257 */
[----:B------:R-:W-:Y:S01]  /*2260*/  IMAD.IADD R14, R9, 0x1, R86 ;  /* 0x00000001090e7824 */ /* 0x000fe200078e0256 */
[----:B------:R-:W-:-:S04]  /*2270*/  ISETP.NE.AND P0, PT, R16, 0x2, PT ;  /* 0x000000021000780c */ /* 0x000fc80003f05270 */
[----:B------:R-:W-:Y:S02]  /*2280*/  SEL R2, RZ, 0x1, P0 ;  /* 0x00000001ff027807 */ /* 0x000fe40000000000 */
[----:B------:R-:W-:Y:S02]  /*2290*/  SEL R16, R16, RZ, P0 ;  /* 0x000000ff10107207 */ /* 0x000fe40000000000 */
[----:B------:R-:W-:Y:S01]  /*22a0*/  LOP3.LUT R13, R13, R2, RZ, 0x3c, !PT ;  /* 0x000000020d0d7212 */ /* 0x000fe200078e3cff */
[----:B------:R-:W-:Y:S06]  /*22b0*/  @P2 BRA `(.L_x_35) ;  /* 0xfffffff000982947 */ /* 0x000fec000383ffff */
[----:B------:R-:W-:Y:S01]  /*22c0*/  UIADD3 UR4, UPT, UPT, UR4, 0x18, URZ ;  /* 0x0000001804047890 */ /* 0x000fe2000fffe0ff */
[----:B------:R-:W-:-:S03]  /*22d0*/  SHF.L.U32 R2, R17, 0x1f, RZ ;  /* 0x0000001f11027819 */ /* 0x000fc600000006ff */
[----:B------:R-:W-:-:S09]  /*22e0*/  ULEA UR5, UR6, UR4, 0x3 ;  /* 0x0000000406057291 */ /* 0x000fd2000f8e18ff */
[----:B------:R-:W1:Y:S02]  /*22f0*/  SYNCS.PHASECHK.TRANS64.TRYWAIT P0, [UR5], R2 ;  /* 0x00000002ff0075a7 */ /* 0x000e640008001105 */
[----:B-1----:R-:W-:Y:S05]  /*2300*/  @!P0 BRA `(.L_x_36) ;  /* 0x0000006c00008947 */ /* 0x002fea0003800000 */
.L_x_135:
[----:B------:R-:W-:-:S04]  /*2310*/  UIADD3 UR6, UPT, UPT, UR6, 0x1, URZ ;  /* 0x0000000106067890 */ /* 0x000fc8000fffe0ff */
[----:B------:R-:W-:-:S04]  /*2320*/  UISETP.NE.AND UP0, UPT, UR6, 0x3, UPT ;  /* 0x000000030600788c */ /* 0x000fc8000bf05270 */
[----:B------:R-:W-:Y:S02]  /*2330*/  USEL UR7, URZ, 0x1, UP0 ;  /* 0x00000001ff077887 */ /* 0x000fe40008000000 */
[----:B------:R-:W-:-:S04]  /*2340*/  USEL UR6, UR6, URZ, UP0 ;  /* 0x000000ff06067287 */ /* 0x000fc80008000000 */
[----:B------:R-:W-:Y:S01]  /*2350*/  ULEA UR5, UR6, UR4, 0x3 ;  /* 0x0000000406057291 */ /* 0x000fe2000f8e18ff */
[----:B------:R-:W-:-:S04]  /*2360*/  LOP3.LUT R17, R17, UR7, RZ, 0x3c, !PT ;  /* 0x0000000711117c12 */ /* 0x000fc8000f8e3cff */
[----:B-1----:R-:W-:-:S04]  /*2370*/  SHF.L.U32 R2, R17, 0x1f, RZ ;  /* 0x0000001f11027819 */ /* 0x002fc800000006ff */
[----:B------:R-:W1:Y:S02]  /*2380*/  SYNCS.PHASECHK.TRANS64.TRYWAIT P0, [UR5], R2 ;  /* 0x00000002ff0075a7 */ /* 0x000e640008001105 */
[----:B-1----:R-:W-:Y:S05]  /*2390*/  @!P0 BRA `(.L_x_37) ;  /* 0x0000006800f48947 */ /* 0x002fea0003800000 */
.L_x_137:
[----:B------:R-:W-:-:S04]  /*23a0*/  UIADD3 UR6, UPT, UPT, UR6, 0x1, URZ ;  /* 0x0000000106067890 */ /* 0x000fc8000fffe0ff */
[----:B------:R-:W-:-:S04]  /*23b0*/  UISETP.NE.AND UP0, UPT, UR6, 0x3, UPT ;  /* 0x000000030600788c */ /* 0x000fc8000bf05270 */
[----:B------:R-:W-:Y:S02]  /*23c0*/  USEL UR5, URZ, 0x1, UP0 ;  /* 0x00000001ff057887 */ /* 0x000fe40008000000 */
[----:B------:R-:W-:-:S04]  /*23d0*/  USEL UR6, UR6, URZ, UP0 ;  /* 0x000000ff06067287 */ /* 0x000fc80008000000 */
[----:B------:R-:W-:Y:S01]  /*23e0*/  ULEA UR6, UR6, UR4, 0x3 ;  /* 0x0000000406067291 */ /* 0x000fe2000f8e18ff */
[----:B-1----:R-:W-:-:S04]  /*23f0*/  LOP3.LUT R2, R17, UR5, RZ, 0x3c, !PT ;  /* 0x0000000511027c12 */ /* 0x002fc8000f8e3cff */
[----:B------:R-:W-:Y:S01]  /*2400*/  SHF.L.U32 R2, R2, 0x1f, RZ ;  /* 0x0000001f02027819 */ /* 0x000fe200000006ff */
[----:B----4-:R-:W-:-:S07]  /*2410*/  IMAD.U32 R0, RZ, RZ, UR6 ;  /* 0x00000006ff007e24 */ /* 0x010fce000f8e00ff */
.L_x_38:
[----:B-1----:R1:W2:Y:S02]  /*2420*/  SYNCS.PHASECHK.TRANS64.TRYWAIT P0, [R0+URZ], R2 ;  /* 0x00000002000075a7 */ /* 0x0022a400080011ff */
[----:B--2---:R-:W-:Y:S05]  /*2430*/  @!P0 NANOSLEEP.SYNCS 0x989680 ;  /* 0x009896800000895d */ /* 0x004fea0003900000 */
[----:B------:R-:W2:Y:S02]  /*2440*/  @!P0 SYNCS.PHASECHK.TRANS64 P0, [R0+URZ], R2 ;  /* 0x00000002000085a7 */ /* 0x000ea400080010ff */
[----:B--2---:R-:W-:Y:S05]  /*2450*/  @P0 EXIT ;  /* 0x000000000000094d */ /* 0x004fea0003800000 */
[----:B------:R-:W-:Y:S05]  /*2460*/  BRA `(.L_x_38) ;  /* 0xfffffffc00ec7947 */ /* 0x000fea000383ffff */
.L_x_17:
[----:B------:R-:W-:-:S04]  /*2470*/  UISETP.NE.AND UP1, UPT, UR37, URZ, UPT ;  /* 0x000000ff2500728c */ /* 0x000fc8000bf25270 */
[----:B------:R-:W-:-:S09]  /*2480*/  UISETP.NE.OR UP1, UPT, UR8, 0x1, UP1 ;  /* 0x000000010800788c */ /* 0x000fd20008f25670 */
[----:B------:R-:W-:Y:S05]  /*2490*/  BRA.U UP1, `(.L_x_39) ;  /* 0x0000000501487547 */ /* 0x000fea000b800000 */
[----:B------:R-:W-:Y:S01]  /*24a0*/  ISETP.NE.AND P2, PT, R2, RZ, PT ;  /* 0x000000ff0200720c */ /* 0x000fe20003f45270 */
[----:B------:R-:W-:Y:S01]  /*24b0*/  IMAD.MOV.U32 R12, RZ, RZ, 0x1 ;  /* 0x00000001ff0c7424 */ /* 0x000fe200078e00ff */
[----:B------:R-:W-:Y:S02]  /*24c0*/  CS2R R10, SRZ ;  /* 0x00000000000a7805 */ /* 0x000fe4000001ff00 */
[----:B------:R-:W-:Y:S01]  /*24d0*/  CS2R R8, SRZ ;  /* 0x0000000000087805 */ /* 0x000fe2000001ff00 */
[----:B------:R-:W-:Y:S01]  /*24e0*/  UMOV UR4, 0x400 ;  /* 0x0000040000047882 */ /* 0x000fe20000000000 */
[----:B------:R-:W-:Y:S01]  /*24f0*/  UMOV UR6, URZ ;  /* 0x000000ff00067c82 */ /* 0x000fe20008000000 */
[----:B------:R-:W-:-:S12]  /*2500*/  ULEA UR37, UR37, UR4, 0x18 ;  /* 0x0000000425257291 */ /* 0x000fd8000f8ec0ff */
.L_x_43:
[----:B------:R-:W-:Y:S02]  /*2510*/  LEA R0, R8, UR37, 0x3 ;  /* 0x0000002508007c11 */ /* 0x000fe4000f8e18ff */
[----:B------:R-:W-:-:S03]  /*2520*/  SHF.L.U32 R4, R9, 0x1f, RZ ;  /* 0x0000001f09047819 */ /* 0x000fc600000006ff */
[----:B------:R-:W-:Y:S01]  /*2530*/  VIADD R5, R0, 0xf0 ;  /* 0x000000f000057836 */ /* 0x000fe20000000000 */
[----:B------:R-:W1:Y:S02]  /*2540*/  SYNCS.PHASECHK.TRANS64.TRYWAIT P0, [R0+URZ+0xe0], R4 ;  /* 0x0000e004000075a7 */ /* 0x000e6400080011ff */
[----:B-1----:R-:W-:Y:S05]  /*2550*/  @!P0 BRA `(.L_x_40) ;  /* 0x00000068009c8947 */ /* 0x002fea0003800000 */
.L_x_138:
[----:B------:R-:W-:Y:S01]  /*2560*/  ULEA UR5, UR6, UR37, 0x3 ;  /* 0x0000002506057291 */ /* 0x000fe2000f8e18ff */
[----:B-1----:R-:W-:Y:S01]  /*2570*/  PRMT R0, RZ, 0x654, R5 ;  /* 0x00000654ff007816 */ /* 0x002fe20000000005 */
[----:B------:R-:W-:Y:S01]  /*2580*/  @!P2 IMAD.MOV.U32 R4, RZ, RZ, 0x10 ;  /* 0x00000010ff04a424 */ /* 0x000fe200078e00ff */
[----:B------:R-:W-:Y:S01]  /*2590*/  SHF.L.U32 R5, R12, 0x1f, RZ ;  /* 0x0000001f0c057819 */ /* 0x000fe200000006ff */
[----:B------:R-:W-:Y:S01]  /*25a0*/  UIADD3 UR4, UPT, UPT, UR5, 0x80, URZ ;  /* 0x0000008005047890 */ /* 0x000fe2000fffe0ff */
[----:B------:R1:W-:Y:S05]  /*25b0*/  SYNCS.ARRIVE.TRANS64.RED.A1T0 RZ, [R0+URZ], RZ ;  /* 0x000000ff00ff79a7 */ /* 0x0003ea00081004ff */
[----:B------:R-:W-:Y:S01]  /*25c0*/  IMAD.U32 R6, RZ, RZ, UR4 ;  /* 0x00000004ff067e24 */ /* 0x000fe2000f8e00ff */
[----:B------:R-:W2:Y:S04]  /*25d0*/  SYNCS.PHASECHK.TRANS64.TRYWAIT P0, [UR5+0x90], R5 ;  /* 0x00009005ff0075a7 */ /* 0x000ea80008001105 */
[----:B------:R-:W-:Y:S01]  /*25e0*/  PRMT R6, R2, 0x654, R6 ;  /* 0x0000065402067816 */ /* 0x000fe20000000006 */
[----:B-12---:R-:W-:Y:S06]  /*25f0*/  @!P0 BRA `(.L_x_41) ;  /* 0x0000006800888947 */ /* 0x006fec0003800000 */
.L_x_140:
[----:B------:R-:W-:Y:S01]  /*2600*/  ULEA UR4, UR6, UR37, 0x4 ;  /* 0x0000002506047291 */ /* 0x000fe2000f8e20ff */
[----:B------:R-:W-:Y:S01]  /*2610*/  SEL R3, R6, R3, !P2 ;  /* 0x0000000306037207 */ /* 0x000fe20005000000 */
[----:B------:R-:W-:Y:S01]  /*2620*/  UIADD3 UR5, UPT, UPT, UR5, 0x80, URZ ;  /* 0x0000008005057890 */ /* 0x000fe2000fffe0ff */
[----:B-1----:R-:W-:Y:S01]  /*2630*/  LEA R0, R11, UR37, 0x3 ;  /* 0x000000250b007c11 */ /* 0x002fe2000f8e18ff */
[----:B------:R-:W-:Y:S01]  /*2640*/  UIADD3 UR4, UPT, UPT, UR4, 0x110, URZ ;  /* 0x0000011004047890 */ /* 0x000fe2000fffe0ff */
[----:B------:R1:W-:Y:S01]  /*2650*/  @!P2 SYNCS.ARRIVE.TRANS64.RED RZ, [R3+URZ], R4 ;  /* 0x0000000403ffa9a7 */ /* 0x0003e200080004ff */
[----:B------:R-:W-:Y:S01]  /*2660*/  UIADD3 UR6, UPT, UPT, UR6, 0x1, URZ ;  /* 0x0000000106067890 */ /* 0x000fe2000fffe0ff */
[----:B------:R-:W-:-:S03]  /*2670*/  VIADD R8, R8, 0x1 ;  /* 0x0000000108087836 */ /* 0x000fc60000000000 */
[----:B------:R-:W-:Y:S02]  /*2680*/  UISETP.NE.AND UP0, UPT, UR6, 0x2, UPT ;  /* 0x000000020600788c */ /* 0x000fe4000bf05270 */
[----:B------:R-:W-:Y:S01]  /*2690*/  ISETP.NE.AND P0, PT, R8, 0x2, PT ;  /* 0x000000020800780c */ /* 0x000fe20003f05270 */
[----:B------:R-:W-:Y:S06]  /*26a0*/  UGETNEXTWORKID.BROADCAST [UR4], [UR5] ;  /* 0x00000000040073ca */ /* 0x000fec0008000100 */
[----:B------:R-:W-:Y:S02]  /*26b0*/  USEL UR4, URZ, 0x1, UP0 ;  /* 0x00000001ff047887 */ /* 0x000fe40008000000 */
[----:B------:R-:W-:-:S04]  /*26c0*/  USEL UR6, UR6, URZ, UP0 ;  /* 0x000000ff06067287 */ /* 0x000fc80008000000 */
[----:B------:R-:W-:Y:S02]  /*26d0*/  LOP3.LUT R12, R12, UR4, RZ, 0x3c, !PT ;  /* 0x000000040c0c7c12 */ /* 0x000fe4000f8e3cff */
[----:B-1----:R-:W-:-:S04]  /*26e0*/  SHF.L.U32 R4, R10, 0x1f, RZ ;  /* 0x0000001f0a047819 */ /* 0x002fc800000006ff */
[----:B------:R-:W1:Y:S02]  /*26f0*/  SYNCS.PHASECHK.TRANS64.TRYWAIT P1, [R0+URZ+0x80], R4 ;  /* 0x00008004000075a7 */ /* 0x000e6400080211ff */
[----:B-1----:R-:W-:Y:S05]  /*2700*/  @!P1 BRA `(.L_x_42) ;  /* 0x00000068005c9947 */ /* 0x002fea0003800000 */
.L_x_141:
[C---:B-1----:R-:W-:Y:S01]  /*2710*/  LEA R4, R11.reuse, UR37, 0x4 ;  /* 0x000000250b047c11 */ /* 0x042fe2000f8e20ff */
[----:B------:R-:W-:Y:S01]  /*2720*/  VIADD R0, R0, 0x90 ;  /* 0x0000009000007836 */ /* 0x000fe20000000000 */
[----:B------:R-:W-:Y:S01]  /*2730*/  SEL R8, R8, RZ, P0 ;  /* 0x000000ff08087207 */ /* 0x000fe20000000000 */
[----:B------:R-:W-:-:S03]  /*2740*/  VIADD R11, R11, 0x1 ;  /* 0x000000010b0b7836 */ /* 0x000fc60000000000 */
[----:B------:R-:W1:Y:S01]  /*2750*/  LDS.128 R4, [R4+0x110] ;  /* 0x0001100004047984 */ /* 0x000e620000000c00 */
[----:B------:R-:W-:Y:S02]  /*2760*/  PRMT R0, RZ, 0x654, R0 ;  /* 0x00000654ff007816 */ /* 0x000fe40000000000 */
[C---:B------:R-:W-:Y:S01]  /*2770*/  ISETP.NE.AND P1, PT, R11.reuse, 0x2, PT ;  /* 0x000000020b00780c */ /* 0x040fe20003f25270 */
[----:B------:R-:W-:Y:S01]  /*2780*/  @!PT LDS RZ, [RZ] ;  /* 0x00000000fffff984 */ /* 0x000fe20000000800 */
[----:B------:R-:W-:Y:S01]  /*2790*/  @!PT LDS RZ, [RZ] ;  /* 0x00000000fffff984 */ /* 0x000fe20000000800 */
[----:B------:R-:W-:Y:S01]  /*27a0*/  @!PT LDS RZ, [RZ] ;  /* 0x00000000fffff984 */ /* 0x000fe20000000800 */
[----:B------:R-:W-:Y:S01]  /*27b0*/  @!PT LDS RZ, [RZ] ;  /* 0x00000000fffff984 */ /* 0x000fe20000000800 */
[----:B------:R2:W-:Y:S06]  /*27c0*/  MEMBAR.ALL.CTA ;  /* 0x0000000000007992 */ /* 0x0005ec0000008000 */
[----:B--2---:R-:W2:Y:S01]  /*27d0*/  FENCE.VIEW.ASYNC.S ;  /* 0x00000000000073c6 */ /* 0x004ea20000000000 */
[----:B------:R-:W-:Y:S01]  /*27e0*/  SEL R11, R11, RZ, P1 ;  /* 0x000000ff0b0b7207 */ /* 0x000fe20000800000 */
[----:B--2---:R2:W-:Y:S01]  /*27f0*/  SYNCS.ARRIVE.TRANS64.RED.A1T0 RZ, [R0+URZ], RZ ;  /* 0x000000ff00ff79a7 */ /* 0x0045e200081004ff */
[----:B-1----:R-:W-:-:S02]  /*2800*/  LOP3.LUT P3, RZ, R6, 0x1, RZ, 0xc0, !PT ;  /* 0x0000000106ff7812 */ /* 0x002fc4000786c0ff */
[----:B------:R-:W-:-:S04]  /*2810*/  SEL R4, RZ, 0x1, P1 ;  /* 0x00000001ff047807 */ /* 0x000fc80000800000 */
[----:B------:R-:W-:Y:S02]  /*2820*/  LOP3.LUT R10, R10, R4, RZ, 0x3c, !PT ;  /* 0x000000040a0a7212 */ /* 0x000fe400078e3cff */
[----:B--2---:R-:W-:-:S04]  /*2830*/  SEL R0, RZ, 0x1, P0 ;  /* 0x00000001ff007807 */ /* 0x004fc80000000000 */
[----:B------:R-:W-:Y:S01]  /*2840*/  LOP3.LUT R9, R9, R0, RZ, 0x3c, !PT ;  /* 0x0000000009097212 */ /* 0x000fe200078e3cff */
[----:B------:R-:W-:Y:S06]  /*2850*/  @P3 BRA `(.L_x_43) ;  /* 0xfffffffc002c3947 */ /* 0x000fec000383ffff */
[----:B------:R-:W-:Y:S01]  /*2860*/  ULEA UR5, UR6, UR37, 0x3 ;  /* 0x0000002506057291 */ /* 0x000fe2000f8e18ff */
[----:B------:R-:W-:-:S08]  /*2870*/  SHF.L.U32 R2, R12, 0x1f, RZ ;  /* 0x0000001f0c027819 */ /* 0x000fd000000006ff */
[----:B------:R-:W1:Y:S02]  /*2880*/  SYNCS.PHASECHK.TRANS64 P0, [UR5+0x90], R2 ;  /* 0x00009002ff0075a7 */ /* 0x000e640008001005 */
[----:B-1----:R-:W-:Y:S05]  /*2890*/  @P0 BRA `(.L_x_44) ;  /* 0x0000000000080947 */ /* 0x002fea0003800000 */
[----:B------:R-:W1:Y:S02]  /*28a0*/  SYNCS.PHASECHK.TRANS64.TRYWAIT P0, [UR5+0x90], R2 ;  /* 0x00009002ff0075a7 */ /* 0x000e640008001105 */
[----:B-1----:R-:W-:Y:S05]  /*28b0*/  @!P0 BRA `(.L_x_45) ;  /* 0x0000006800048947 */ /* 0x002fea0003800000 */
.L_x_44:
[----:B------:R-:W-:-:S04]  /*28c0*/  UIADD3 UR4, UPT, UPT, UR6, 0x1, URZ ;  /* 0x0000000106047890 */ /* 0x000fc8000fffe0ff */
[----:B------:R-:W-:-:S04]  /*28d0*/  UISETP.NE.AND UP0, UPT, UR4, 0x2, UPT ;  /* 0x000000020400788c */ /* 0x000fc8000bf05270 */
[----:B------:R-:W-:Y:S02]  /*28e0*/  USEL UR7, URZ, 0x1, UP0 ;  /* 0x00000001ff077887 */ /* 0x000fe40008000000 */
[----:B------:R-:W-:-:S04]  /*28f0*/  USEL UR4, UR4, URZ, UP0 ;  /* 0x000000ff04047287 */ /* 0x000fc80008000000 */
[----:B------:R-:W-:Y:S01]  /*2900*/  ULEA UR4, UR4, UR37, 0x3 ;  /* 0x0000002504047291 */ /* 0x000fe2000f8e18ff */
[----:B-1----:R-:W-:-:S04]  /*2910*/  LOP3.LUT R2, R12, UR7, RZ, 0x3c, !PT ;  /* 0x000000070c027c12 */ /* 0x002fc8000f8e3cff */
[----:B------:R-:W-:-:S04]  /*2920*/  SHF.L.U32 R0, R2, 0x1f, RZ ;  /* 0x0000001f02007819 */ /* 0x000fc800000006ff */
[----:B------:R-:W1:Y:S02]  /*2930*/  SYNCS.PHASECHK.TRANS64 P0, [UR4+0x90], R0 ;  /* 0x00009000ff0075a7 */ /* 0x000e640008001004 */
[----:B-1----:R-:W-:Y:S05]  /*2940*/  @P0 EXIT ;  /* 0x000000000000094d */ /* 0x002fea0003800000 */
[----:B------:R-:W-:Y:S02]  /*2950*/  SHF.L.U32 R2, R2, 0x1f, RZ ;  /* 0x0000001f02027819 */ /* 0x000fe400000006ff */
[----:B------:R-:W-:-:S07]  /*2960*/  MOV R0, UR4 ;  /* 0x0000000400007c02 */ /* 0x000fce0008000f00 */
.L_x_46:
[----:B-1----:R1:W2:Y:S02]  /*2970*/  SYNCS.PHASECHK.TRANS64.TRYWAIT P0, [R0+URZ+0x90], R2 ;  /* 0x00009002000075a7 */ /* 0x0022a400080011ff */
[----:B--2---:R-:W-:Y:S05]  /*2980*/  @!P0 NANOSLEEP.SYNCS 0x989680 ;  /* 0x009896800000895d */ /* 0x004fea0003900000 */
[----:B------:R-:W2:Y:S02]  /*2990*/  @!P0 SYNCS.PHASECHK.TRANS64 P0, [R0+URZ+0x90], R2 ;  /* 0x00009002000085a7 */ /* 0x000ea400080010ff */
[----:B--2---:R-:W-:Y:S05]  /*29a0*/  @P0 EXIT ;  /* 0x000000000000094d */ /* 0x004fea0003800000 */
[----:B------:R-:W-:Y:S05]  /*29b0*/  BRA `(.L_x_46) ;  /* 0xfffffffc00ec7947 */ /* 0x000fea000383ffff */
.L_x_39:
[----:B------:R-:W-:-:S09]  /*29c0*/  UISETP.NE.AND UP1, UPT, UR8, URZ, UPT ;  /* 0x000000ff0800728c */ /* 0x000fd2000bf25270 */
[----:B------:R-:W-:Y:S05]  /*29d0*/  BRA.U UP1, `(.L_x_47) ;  /* 0x0000000d01cc7547 */ /* 0x000fea000b800000 */
[----:B------:R-:W-:Y:S01]  /*29e0*/  UMOV UR4, 0x40 ;  /* 0x0000004000047882 */ /* 0x000fe20000000000 */
[----:B------:R-:W-:Y:S01]  /*29f0*/  NOP ;  /* 0x0000000000007918 */ /* 0x000fe20000000000 */
[----:B------:R-:W-:Y:S01]  /*2a00*/  ULEA UR4, UR37, UR4, 0x18 ;  /* 0x0000000425047291 */ /* 0x000fe2000f8ec0ff */
[----:B------:R-:W-:Y:S02]  /*2a10*/  UMOV UR5, 0x400 ;  /* 0x0000040000057882 */ /* 0x000fe40000000000 */
[----:B------:R-:W-:-:S06]  /*2a20*/  ULEA UR37, UR37, UR5, 0x18 ;  /* 0x0000000525257291 */ /* 0x000fcc000f8ec0ff */
[----:B------:R-:W1:Y:S02]  /*2a30*/  LDS.U8 R0, [UR4+0x1c] ;  /* 0x00001c04ff007984 */ /* 0x000e640008000000 */
[----:B-1----:R-:W-:-:S13]  /*2a40*/  ISETP.NE.AND P0, PT, R0, RZ, PT ;  /* 0x000000ff0000720c */ /* 0x002fda0003f05270 */
[----:B------:R-:W-:Y:S05]  /*2a50*/  @P0 BRA `(.L_x_48) ;  /* 0x0000000000580947 */ /* 0x000fea0003800000 */
[----:B------:R-:W-:-:S13]  /*2a60*/  ELECT P0, URZ, PT ;  /* 0x0000000000ff782f */ /* 0x000fda0003800000 */
[----:B------:R-:W-:Y:S05]  /*2a70*/  @!P0 BRA `(.L_x_49) ;  /* 0x0000000000608947 */ /* 0x000fea0003800000 */
[----:B------:R-:W-:Y:S01]  /*2a80*/  UMOV UR5, 0x10 ;  /* 0x0000001000057882 */ /* 0x000fe20000000000 */
[----:B------:R-:W-:Y:S01]  /*2a90*/  HFMA2 R0, -RZ, RZ, 0, 5.9604644775390625e-08 ;  /* 0x00000001ff007431 */ /* 0x000fe200000001ff */
[----:B------:R-:W-:-:S03]  /*2aa0*/  MOV R2, 0xffff ;  /* 0x0000ffff00027802 */ /* 0x000fc60000000f00 */
[----:B------:R-:W-:Y:S04]  /*2ab0*/  DEPBAR.LE SB1, 0x36 ;  /* 0x00009d800000791a */ /* 0x000fe80000000000 */
[----:B------:R-:W1:Y:S02]  /*2ac0*/  UTCATOMSWS.FIND_AND_SET.ALIGN UP0, UR5, UR5 ;  /* 0x00000005000575e3 */ /* 0x000e640008000800 */
[----:B-1----:R-:W-:Y:S01]  /*2ad0*/  MOV R3, UR5 ;  /* 0x0000000500037c02 */ /* 0x002fe20008000f00 */
[----:B------:R-:W-:Y:S06]  /*2ae0*/  BRA.U UP0, `(.L_x_50) ;  /* 0x0000000100187547 */ /* 0x000fec000b800000 */
.L_x_51:
[----:B------:R-:W-:Y:S05]  /*2af0*/  NANOSLEEP 0x64 ;  /* 0x000000640000795d */ /* 0x000fea0003800000 */
[----:B------:R-:W-:-:S05]  /*2b00*/  UMOV UR5, 0x10 ;  /* 0x0000001000057882 */ /* 0x000fca0000000000 */
[----:B------:R-:W-:Y:S04]  /*2b10*/  DEPBAR.LE SB1, 0x36 ;  /* 0x00009d800000791a */ /* 0x000fe80000000000 */
[----:B------:R-:W1:Y:S02]  /*2b20*/  UTCATOMSWS.FIND_AND_SET.ALIGN UP0, UR5, UR5 ;  /* 0x00000005000575e3 */ /* 0x000e640008000800 */
[----:B-1----:R-:W-:Y:S01]  /*2b30*/  MOV R3, UR5 ;  /* 0x0000000500037c02 */ /* 0x002fe20008000f00 */
[----:B------:R-:W-:Y:S05]  /*2b40*/  BRA.U !UP0, `(.L_x_51) ;  /* 0xfffffffd08e87547 */ /* 0x000fea000b83ffff */
.L_x_50:
[-C--:B------:R-:W-:Y:S02]  /*2b50*/  SHF.L.U32 R2, R2, R3.reuse, RZ ;  /* 0x0000000302027219 */ /* 0x080fe400000006ff */
[----:B------:R-:W-:Y:S01]  /*2b60*/  SHF.L.U32 R0, R0, R3, RZ ;  /* 0x0000000300007219 */ /* 0x000fe200000006ff */
[----:B------:R-:W-:Y:S02]  /*2b70*/  IMAD.SHL.U32 R3, R3, 0x20, RZ ;  /* 0x0000002003037824 */ /* 0x000fe400078e00ff */
[----:B------:R1:W-:Y:S04]  /*2b80*/  ATOMS.OR RZ, [UR4+0x14], R2 ;  /* 0x00001402ffff798c */ /* 0x0003e8000b000004 */
[----:B------:R1:W-:Y:S04]  /*2b90*/  ATOMS.OR RZ, [UR4+0x18], R0 ;  /* 0x00001800ffff798c */ /* 0x0003e8000b000004 */
[----:B------:R1:W-:Y:S01]  /*2ba0*/  STS [UR37+0x130], R3 ;  /* 0x00013003ff007988 */ /* 0x0003e20008000825 */
[----:B------:R-:W-:Y:S05]  /*2bb0*/  BRA `(.L_x_49) ;  /* 0x0000000000107947 */ /* 0x000fea0003800000 */
.L_x_48:
[----:B------:R-:W-:Y:S02]  /*2bc0*/  MOV R0, 0xffffffff ;  /* 0xffffffff00007802 */ /* 0x000fe40000000f00 */
[----:B------:R-:W-:-:S03]  /*2bd0*/  MOV R2, 0x2c00 ;  /* 0x00002c0000027802 */ /* 0x000fc60000000f00 */
[----:B------:R1:W-:Y:S04]  /*2be0*/  STS [UR37+0x130], R0 ;  /* 0x00013000ff007988 */ /* 0x0003e80008000825 */
[----:B-1-3-5:R-:W-:Y:S05]  /*2bf0*/  CALL.REL.NOINC `($__internal_1_$__cuda_sm10x_tcgen05_guardrail_trap_phase_invalid_during_alloc) ;  /* 0x0000006c004c7944 */ /* 0x02afea0003c00000 */
.L_x_49:
[----:B------:R-:W-:Y:S05]  /*2c00*/  WARPSYNC.ALL ;  /* 0x0000000000007948 */ /* 0x000fea0003800000 */
[----:B------:R-:W2:Y:S01]  /*2c10*/  S2UR UR5, SR_CgaCtaId ;  /* 0x00000000000579c3 */ /* 0x000ea20000008800 */
[----:B------:R-:W-:Y:S01]  /*2c20*/  UMOV UR4, 0x400 ;  /* 0x0000040000047882 */ /* 0x000fe20000000000 */
[----:B------:R-:W-:-:S06]  /*2c30*/  NOP ;  /* 0x0000000000007918 */ /* 0x000fcc0000000000 */
[----:B------:R-:W-:Y:S06]  /*2c40*/  BAR.ARV 0x6, 0xa0 ;  /* 0x0182800000007b1d */ /* 0x000fec0000002000 */
[----:B------:R-:W4:Y:S01]  /*2c50*/  LDCU UR7, c[0x0][0x38c] ;  /* 0x00007180ff0777ac */ /* 0x000f220008000800 */
[----:B------:R-:W-:Y:S01]  /*2c60*/  IMAD.MOV.U32 R11, RZ, RZ, 0x1 ;  /* 0x00000001ff0b7424 */ /* 0x000fe200078e00ff */
[----:B------:R-:W-:Y:S01]  /*2c70*/  CS2R R8, SRZ ;  /* 0x0000000000087805 */ /* 0x000fe2000001ff00 */
[----:B------:R-:W-:Y:S01]  /*2c80*/  IMAD.MOV.U32 R10, RZ, RZ, RZ ;  /* 0x000000ffff0a7224 */ /* 0x000fe200078e00ff */
[----:B------:R-:W3:Y:S01]  /*2c90*/  LDCU UR6, c[0x0][0x38c] ;  /* 0x00007180ff0677ac */ /* 0x000ee20008000800 */
[----:B------:R-:W-:Y:S01]  /*2ca0*/  UMOV UR15, URZ ;  /* 0x000000ff000f7c82 */ /* 0x000fe20008000000 */
[----:B------:R-:W-:Y:S01]  /*2cb0*/  UMOV UR14, URZ ;  /* 0x000000ff000e7c82 */ /* 0x000fe20008000000 */
[----:B--2---:R-:W-:Y:S01]  /*2cc0*/  ULEA UR5, UR5, UR4, 0x18 ;  /* 0x0000000405057291 */ /* 0x004fe2000f8ec0ff */
[----:B------:R-:W-:Y:S01]  /*2cd0*/  UMOV UR24, 0x0 ;  /* 0x0000000000187882 */ /* 0x000fe20000000000 */
[----:B------:R-:W-:-:S02]  /*2ce0*/  UMOV UR25, 0x4400490 ;  /* 0x0440049000197882 */ /* 0x000fc40000000000 */
[----:B------:R-:W-:Y:S02]  /*2cf0*/  UIADD3 UR10, UPT, UPT, UR5, 0x8800, URZ ;  /* 0x00008800050a7890 */ /* 0x000fe4000fffe0ff */
[----:B------:R-:W-:Y:S02]  /*2d00*/  UIADD3 UR11, UPT, UPT, UR5, 0xe800, URZ ;  /* 0x0000e800050b7890 */ /* 0x000fe4000fffe0ff */
[----:B----4-:R-:W-:Y:S01]  /*2d10*/  UIADD3 UR7, UPT, UPT, UR7, 0x3f, URZ ;  /* 0x0000003f07077890 */ /* 0x010fe2000fffe0ff */
[----:B-1----:R-:W1:Y:S01]  /*2d20*/  LDS R0, [UR5+0x130] ;  /* 0x00013005ff007984 */ /* 0x002e620008000800 */
[----:B------:R-:W-:Y:S02]  /*2d30*/  USHF.R.U32.HI UR10, URZ, 0x4, UR10 ;  /* 0x00000004ff0a7899 */ /* 0x000fe4000801160a */
[----:B------:R-:W-:Y:S02]  /*2d40*/  USHF.R.S32.HI UR4, URZ, 0x1f, UR7 ;  /* 0x0000001fff047899 */ /* 0x000fe40008011407 */
[----:B------:R-:W-:-:S02]  /*2d50*/  USHF.R.U32.HI UR11, URZ, 0x4, UR11 ;  /* 0x00000004ff0b7899 */ /* 0x000fc4000801160b */
[----:B------:R-:W-:Y:S02]  /*2d60*/  ULEA.HI UR4, UR4, UR7, URZ, 0x6 ;  /* 0x0000000704047291 */ /* 0x000fe4000f8f30ff */
[----:B------:R-:W-:Y:S02]  /*2d70*/  ULOP3.LUT UR10, UR10, 0x3fff, URZ, 0xc0, !UPT ;  /* 0x00003fff0a0a7892 */ /* 0x000fe4000f8ec0ff */
[----:B------:R-:W-:Y:S02]  /*2d80*/  USHF.R.S32.HI UR4, URZ, 0x6, UR4 ;  /* 0x00000006ff047899 */ /* 0x000fe40008011404 */
[----:B------:R-:W-:Y:S02]  /*2d90*/  ULOP3.LUT UR11, UR11, 0x3fff, URZ, 0xc0, !UPT ;  /* 0x00003fff0b0b7892 */ /* 0x000fe4000f8ec0ff */
[----:B------:R-:W-:Y:S01]  /*2da0*/  UISETP.LT.AND UP0, UPT, UR4, 0x1, UPT ;  /* 0x000000010400788c */ /* 0x000fe2000bf01270 */
[----:B------:R-:W-:Y:S01]  /*2db0*/  UMOV UR22, 0x0 ;  /* 0x0000000000167882 */ /* 0x000fe20000000000 */
[----:B------:R-:W-:-:S02]  /*2dc0*/  UMOV UR23, 0x4400490 ;  /* 0x0440049000177882 */ /* 0x000fc40000000000 */
[----:B------:R-:W-:Y:S02]  /*2dd0*/  USEL UR9, UR4, 0x1, !UP0 ;  /* 0x0000000104097887 */ /* 0x000fe4000c000000 */
[----:B------:R-:W-:Y:S02]  /*2de0*/  ULOP3.LUT UR10, UR10, 0x10000, URZ, 0xfc, !UPT ;  /* 0x000100000a0a7892 */ /* 0x000fe4000f8efcff */
[----:B------:R-:W-:Y:S02]  /*2df0*/  ULOP3.LUT UR11, UR11, 0x10000, URZ, 0xfc, !UPT ;  /* 0x000100000b0b7892 */ /* 0x000fe4000f8efcff */
[----:B------:R-:W-:Y:S02]  /*2e00*/  UIADD3 UR9, UPT, UPT, -UR9, URZ, URZ ;  /* 0x000000ff09097290 */ /* 0x000fe4000fffe1ff */
[----:B---3--:R-:W-:Y:S01]  /*2e10*/  UISETP.GE.AND UP3, UPT, UR6, 0x1, UPT ;  /* 0x000000010600788c */ /* 0x008fe2000bf66270 */
[----:B------:R-:W-:Y:S01]  /*2e20*/  UMOV UR20, 0x0 ;  /* 0x0000000000147882 */ /* 0x000fe20000000000 */
[----:B------:R-:W-:Y:S01]  /*2e30*/  UMOV UR21, 0x4400490 ;  /* 0x0440049000157882 */ /* 0x000fe20000000000 */
[----:B------:R-:W-:Y:S01]  /*2e40*/  UMOV UR18, 0x0 ;  /* 0x0000000000127882 */ /* 0x000fe20000000000 */
[----:B------:R-:W-:Y:S01]  /*2e50*/  UMOV UR19, 0x4400490 ;  /* 0x0440049000137882 */ /* 0x000fe20000000000 */
[----:B-1----:R-:W-:-:S15]  /*2e60*/  R2UR UR16, R0 ;  /* 0x00000000001072ca */ /* 0x002fde00000e0000 */
.L_x_58:
[----:B------:R-:W-:Y:S02]  /*2e70*/  LEA R0, R10, UR5, 0x3 ;  /* 0x000000050a007c11 */ /* 0x000fe4000f8e18ff */
[----:B------:R-:W-:Y:S02]  /*2e80*/  SHF.L.U32 R2, R9, 0x1f, RZ ;  /* 0x0000001f09027819 */ /* 0x000fe400000006ff */
[----:B------:R-:W-:Y:S01]  /*2e90*/  PLOP3.LUT P0, PT, PT, PT, UP3, 0x80, 0x8 ;  /* 0x000000000008781c */ /* 0x000fe20003f0f038 */
[----:B------:R-:W-:Y:S01]  /*2ea0*/  VIADD R3, R0, 0x90 ;  /* 0x0000009000037836 */ /* 0x000fe20000000000 */
[----:B-1----:R-:W1:Y:S02]  /*2eb0*/  SYNCS.PHASECHK.TRANS64.TRYWAIT P1, [R0+URZ+0x80], R2 ;  /* 0x00008002000075a7 */ /* 0x002e6400080211ff */
[----:B-1-3--:R-:W-:Y:S09]  /*2ec0*/  @!P1 BRA `(.L_x_52) ;  /* 0x0000006000989947 */ /* 0x00aff20003800000 */
.L_x_143:
[----:B------:R-:W-:Y:S01]  /*2ed0*/  LEA R4, R10, UR5, 0x4 ;  /* 0x000000050a047c11 */ /* 0x000fe2000f8e20ff */
[----:B------:R-:W-:Y:S01]  /*2ee0*/  @UP3 ULEA UR6, UR14, UR5, 0x3 ;  /* 0x000000050e063291 */ /* 0x000fe2000f8e18ff */
[----:B------:R-:W-:Y:S01]  /*2ef0*/  PLOP3.LUT P2, PT, PT, PT, PT, 0x80, 0x8 ;  /* 0x000000000008781c */ /* 0x000fe20003f4f070 */
[----:B------:R-:W-:Y:S01]  /*2f00*/  ULEA UR7, UR15, UR5, 0x3 ;  /* 0x000000050f077291 */ /* 0x000fe2000f8e18ff */
[----:B------:R-:W-:Y:S02]  /*2f10*/  PRMT R3, RZ, 0x654, R3 ;  /* 0x00000654ff037816 */ /* 0x000fe40000000003 */
[----:B------:R-:W2:Y:S01]  /*2f20*/  LDS.128 R4, [R4+0x110] ;  /* 0x0001100004047984 */ /* 0x000ea20000000c00 */
[----:B-1----:R-:W-:Y:S02]  /*2f30*/  @P0 SHF.L.U32 R2, R8, 0x1f, RZ ;  /* 0x0000001f08020819 */ /* 0x002fe400000006ff */
[----:B------:R-:W-:Y:S01]  /*2f40*/  SHF.L.U32 R0, R11, 0x1f, RZ ;  /* 0x0000001f0b007819 */ /* 0x000fe200000006ff */
[----:B------:R-:W-:Y:S01]  /*2f50*/  @!PT LDS RZ, [RZ] ;  /* 0x00000000fffff984 */ /* 0x000fe20000000800 */
[----:B------:R-:W-:Y:S01]  /*2f60*/  @!PT LDS RZ, [RZ] ;  /* 0x00000000fffff984 */ /* 0x000fe20000000800 */
[----:B------:R-:W-:Y:S01]  /*2f70*/  @!PT LDS RZ, [RZ] ;  /* 0x00000000fffff984 */ /* 0x000fe20000000800 */
[----:B------:R-:W-:Y:S01]  /*2f80*/  @!PT LDS RZ, [RZ] ;  /* 0x00000000fffff984 */ /* 0x000fe20000000800 */
[----:B------:R1:W-:Y:S06]  /*2f90*/  MEMBAR.ALL.CTA ;  /* 0x0000000000007992 */ /* 0x0003ec0000008000 */
[----:B-1----:R-:W1:Y:S02]  /*2fa0*/  FENCE.VIEW.ASYNC.S ;  /* 0x00000000000073c6 */ /* 0x002e640000000000 */
[----:B-1----:R1:W-:Y:S01]  /*2fb0*/  SYNCS.ARRIVE.TRANS64.RED.A1T0 RZ, [R3+URZ], RZ ;  /* 0x000000ff03ff79a7 */ /* 0x0023e200081004ff */
[----:B------:R1:W3:Y:S01]  /*2fc0*/  @P0 SYNCS.PHASECHK.TRANS64.TRYWAIT P2, [UR6], R2 ;  /* 0x00000002ff0005a7 */ /* 0x0002e20008041106 */
[----:B------:R-:W-:Y:S01]  /*2fd0*/  ULEA.HI UR6, UR15, UR15, URZ, 0x1 ;  /* 0x0000000f0f067291 */ /* 0x000fe2000f8f08ff */
[----:B--2---:R-:W-:-:S03]  /*2fe0*/  LOP3.LUT P1, RZ, R6, 0x1, RZ, 0xc0, !PT ;  /* 0x0000000106ff7812 */ /* 0x004fc6000782c0ff */
[----:B------:R-:W-:Y:S02]  /*2ff0*/  USHF.L.U32 UR8, UR6, 0x7, URZ ;  /* 0x0000000706087899 */ /* 0x000fe400080006ff */
[----:B------:R-:W-:Y:S02]  /*3000*/  ULOP3.LUT UR6, UR6, 0xffe, URZ, 0xc0, !UPT ;  /* 0x00000ffe06067892 */ /* 0x000fe4000f8ec0ff */
[----:B------:R-:W-:Y:S02]  /*3010*/  ULOP3.LUT UR8, UR8, 0xffffff00, URZ, 0xc0, !UPT ;  /* 0xffffff0008087892 */ /* 0x000fe4000f8ec0ff */
[----:B------:R-:W-:Y:S02]  /*3020*/  UIADD3 UR6, UPT, UPT, -UR6, UR15, URZ ;  /* 0x0000000f06067290 */ /* 0x000fe4000fffe1ff */
[----:B------:R-:W-:Y:S01]  /*3030*/  UIADD3 UR8, UPT, UPT, UR16, UR8, URZ ;  /* 0x0000000810087290 */ /* 0x000fe2000fffe0ff */
[----:B------:R-:W2:Y:S03]  /*3040*/  SYNCS.PHASECHK.TRANS64.TRYWAIT P0, [UR7+0xc0], R0 ;  /* 0x0000c000ff0075a7 */ /* 0x000ea60008001107 */
[----:B------:R-:W-:Y:S01]  /*3050*/  ULEA UR8, UR6, UR8, 0x14 ;  /* 0x0000000806087291 */ /* 0x000fe2000f8ea0ff */
[----:B-123--:R-:W-:Y:S11]  /*3060*/  @!P0 BRA `(.L_x_53) ;  /* 0x0000006000448947 */ /* 0x00eff60003800000 */
.L_x_145:
[----:B------:R-:W-:Y:S01]  /*3070*/  IADD3 R10, PT, PT, R10, 0x1, RZ ;  /* 0x000000010a0a7810 */ /* 0x000fe20007ffe0ff */
[----:B------:R-:W-:Y:S06]  /*3080*/  BRA.U !UP3, `(.L_x_54) ;  /* 0x000000010bc07547 */ /* 0x000fec000b800000 */
[----:B------:R-:W-:Y:S01]  /*3090*/  UPLOP3.LUT UP4, UPT, UPT, UPT, UPT, 0x40, 0x4 ;  /* 0x000000000004789c */ /* 0x000fe20003f8e870 */
[----:B------:R-:W-:Y:S01]  /*30a0*/  UMOV UR13, UR9 ;  /* 0x00000009000d7c82 */ /* 0x000fe20008000000 */
[----:B------:R-:W-:Y:S01]  /*30b0*/  UMOV UR12, UR4 ;  /* 0x00000004000c7c82 */ /* 0x000fe20008000000 */
[----:B------:R-:W-:-:S08]  /*30c0*/  UMOV UR17, UR14 ;  /* 0x0000000e00117c82 */ /* 0x000fd00008000000 */
.L_x_57:
[----:B------:R-:W-:Y:S02]  /*30d0*/  UIADD3 UR13, UPT, UPT, UR13, 0x1, URZ ;  /* 0x000000010d0d7890 */ /* 0x000fe4000fffe0ff */
[----:B--2---:R-:W-:Y:S02]  /*30e0*/  ULEA UR6, UR17, UR5, 0x3 ;  /* 0x0000000511067291 */ /* 0x004fe4000f8e18ff */
[----:B------:R-:W-:Y:S01]  /*30f0*/  UISETP.NE.AND UP0, UPT, UR13, URZ, UPT ;  /* 0x000000ff0d00728c */ /* 0x000fe2000bf05270 */
[----:B---3--:R-:W-:Y:S10]  /*3100*/  @P2 BRA `(.L_x_55) ;  /* 0x00000000000c2947 */ /* 0x008ff40003800000 */
[----:B-1----:R-:W-:Y:S04]  /*3110*/  SHF.L.U32 R2, R8, 0x1f, RZ ;  /* 0x0000001f08027819 */ /* 0x002fe800000006ff */
[----:B------:R-:W1:Y:S02]  /*3120*/  SYNCS.PHASECHK.TRANS64.TRYWAIT P0, [UR6], R2 ;  /* 0x00000002ff0075a7 */ /* 0x000e640008001106 */
[----:B-1----:R-:W-:Y:S05]  /*3130*/  @!P0 BRA `(.L_x_56) ;  /* 0x0000006000288947 */ /* 0x002fea0003800000 */
.L_x_55:
[----:B------:R-:W-:Y:S01]  /*3140*/  UISETP.NE.AND UP1, UPT, UR12, 0x1, UPT ;  /* 0x000000010c00788c */ /* 0x000fe2000bf25270 */
[----:B------:R-:W-:Y:S01]  /*3150*/  PLOP3.LUT P2, PT, PT, PT, PT, 0x80, 0x8 ;  /* 0x000000000008781c */ /* 0x000fe20003f4f070 */
[----:B------:R-:W-:Y:S02]  /*3160*/  UIADD3 UR14, UPT, UPT, UR17, 0x1, URZ ;  /* 0x00000001110e7890 */ /* 0x000fe4000fffe0ff */
[----:B------:R-:W-:Y:S02]  /*3170*/  ULEA UR28, UR17, UR11, 0xb ;  /* 0x0000000b111c7291 */ /* 0x000fe4000f8e58ff */
[----:B------:R-:W-:Y:S01]  /*3180*/  UISETP.NE.AND UP2, UPT, UR14, 0x3, UPT ;  /* 0x000000030e00788c */ /* 0x000fe2000bf45270 */
[----:B------:R-:W-:Y:S01]  /*3190*/  PLOP3.LUT P0, PT, PT, PT, UP1, 0x80, 0x8 ;  /* 0x000000000008781c */ /* 0x000fe20003f0f018 */
[----:B------:R-:W-:Y:S02]  /*31a0*/  UIADD3 UR40, UPT, UPT, UR28, 0x2, URZ ;  /* 0x000000021c287890 */ /* 0x000fe4000fffe0ff */
[----:B------:R-:W-:Y:S02]  /*31b0*/  USEL UR27, URZ, 0x1, UP2 ;  /* 0x00000001ff1b7887 */ /* 0x000fe40009000000 */
[----:B------:R-:W-:Y:S02]  /*31c0*/  USEL UR14, UR14, URZ, UP2 ;  /* 0x000000ff0e0e7287 */ /* 0x000fe40009000000 */
[----:B------:R-:W-:Y:S02]  /*31d0*/  UIADD3 UR36, UPT, UPT, UR28, 0x4, URZ ;  /* 0x000000041c247890 */ /* 0x000fe4000fffe0ff */
[----:B------:R-:W-:Y:S01]  /*31e0*/  @UP1 ULEA UR26, UR14, UR5, 0x3 ;  /* 0x000000050e1a1291 */ /* 0x000fe2000f8e18ff */
[----:B------:R-:W-:Y:S01]  /*31f0*/  LOP3.LUT R8, R8, UR27, RZ, 0x3c, !PT ;  /* 0x0000001b08087c12 */ /* 0x000fe2000f8e3cff */
[----:B------:R-:W-:Y:S02]  /*3200*/  UIADD3 UR32, UPT, UPT, UR28, 0x6, URZ ;  /* 0x000000061c207890 */ /* 0x000fe4000fffe0ff */
[----:B------:R-:W-:Y:S01]  /*3210*/  UIADD3 UR6, UPT, UPT, UR6, 0x18, URZ ;  /* 0x0000001806067890 */ /* 0x000fe2000fffe0ff */
[----:B-1----:R-:W-:Y:S01]  /*3220*/  @P0 SHF.L.U32 R0, R8, 0x1f, RZ ;  /* 0x0000001f08000819 */ /* 0x002fe200000006ff */
[----:B------:R-:W-:Y:S01]  /*3230*/  UIADD3 UR12, UPT, UPT, UR12, -0x1, URZ ;  /* 0xffffffff0c0c7890 */ /* 0x000fe2000fffe0ff */
[----:B------:R-:W-:Y:S02]  /*3240*/  UMOV UR29, 0x40004040 ;  /* 0x40004040001d7882 */ /* 0x000fe40000000000 */
[----:B------:R2:W3:Y:S01]  /*3250*/  @P0 SYNCS.PHASECHK.TRANS64.TRYWAIT P2, [UR26], R0 ;  /* 0x00000000ff0005a7 */ /* 0x0004e2000804111a */
[----:B------:R-:W-:Y:S01]  /*3260*/  ULEA UR26, UR17, UR10, 0x9 ;  /* 0x0000000a111a7291 */ /* 0x000fe2000f8e48ff */
[----:B------:R-:W-:Y:S01]  /*3270*/  UMOV UR27, 0x40004040 ;  /* 0x40004040001b7882 */ /* 0x000fe20000000000 */
[----:B------:R-:W-:Y:S02]  /*3280*/  UMOV UR41, 0x40004040 ;  /* 0x4000404000297882 */ /* 0x000fe40000000000 */
[----:B------:R-:W-:Y:S02]  /*3290*/  UIADD3 UR38, UPT, UPT, UR26, 0x2, URZ ;  /* 0x000000021a267890 */ /* 0x000fe4000fffe0ff */
[----:B------:R-:W-:Y:S02]  /*32a0*/  UIADD3 UR34, UPT, UPT, UR26, 0x4, URZ ;  /* 0x000000041a227890 */ /* 0x000fe4000fffe0ff */
[----:B------:R-:W-:Y:S01]  /*32b0*/  UIADD3 UR30, UPT, UPT, UR26, 0x6, URZ ;  /* 0x000000061a1e7890 */ /* 0x000fe2000fffe0ff */
[----:B------:R2:W-:Y:S01]  /*32c0*/  UTCHMMA gdesc[UR26], gdesc[UR28], tmem[UR8], tmem[UR24], idesc[UR25], UP4 ;  /* 0x00ff181c1a0075ea */ /* 0x0005e2000a000008 */
[----:B------:R-:W-:Y:S01]  /*32d0*/  UPLOP3.LUT UP4, UPT, UPT, UPT, UPT, 0x80, 0x8 ;  /* 0x000000000008789c */ /* 0x000fe20003f8f070 */
[----:B------:R-:W-:Y:S01]  /*32e0*/  UMOV UR39, 0x40004040 ;  /* 0x4000404000277882 */ /* 0x000fe20000000000 */
[----:B------:R-:W-:Y:S01]  /*32f0*/  UMOV UR37, 0x40004040 ;  /* 0x4000404000257882 */ /* 0x000fe20000000000 */
[----:B------:R2:W-:Y:S01]  /*3300*/  UTCHMMA gdesc[UR38], gdesc[UR40], tmem[UR8], tmem[UR22], idesc[UR23], UPT ;  /* 0x00ff1628260075ea */ /* 0x0005e2000b800008 */
[----:B------:R-:W-:Y:S01]  /*3310*/  UMOV UR35, 0x40004040 ;  /* 0x4000404000237882 */ /* 0x000fe20000000000 */
[----:B------:R-:W-:Y:S01]  /*3320*/  UMOV UR33, 0x40004040 ;  /* 0x4000404000217882 */ /* 0x000fe20000000000 */
[----:B------:R-:W-:Y:S01]  /*3330*/  UMOV UR31, 0x40004040 ;  /* 0x40004040001f7882 */ /* 0x000fe20000000000 */
[----:B------:R2:W-:Y:S01]  /*3340*/  UTCHMMA gdesc[UR34], gdesc[UR36], tmem[UR8], tmem[UR20], idesc[UR21], UPT ;  /* 0x00ff1424220075ea */ /* 0x0005e2000b800008 */
[----:B------:R2:W-:Y:S01]  /*3350*/  UTCHMMA gdesc[UR30], gdesc[UR32], tmem[UR8], tmem[UR18], idesc[UR19], UPT ;  /* 0x00ff12201e0075ea */ /* 0x0005e2000b800008 */
[----:B------:R2:W-:Y:S01]  /*3360*/  UTCBAR [UR6], URZ ;  /* 0x000000ff060073e9 */ /* 0x0005e200080000ff */
[----:B------:R-:W-:Y:S01]  /*3370*/  UMOV UR17, UR14 ;  /* 0x0000000e00117c82 */ /* 0x000fe20008000000 */
[----:B------:R-:W-:Y:S05]  /*3380*/  BRA.U UP0, `(.L_x_57) ;  /* 0xfffffffd00507547 */ /* 0x000fea000b83ffff */
.L_x_54:
[----:B------:R-:W-:Y:S01]  /*3390*/  UIADD3 UR15, UPT, UPT, UR15, 0x1, URZ ;  /* 0x000000010f0f7890 */ /* 0x000fe2000fffe0ff */
[C---:B------:R-:W-:Y:S01]  /*33a0*/  ISETP.NE.AND P0, PT, R10.reuse, 0x2, PT ;  /* 0x000000020a00780c */ /* 0x040fe20003f05270 */
[----:B------:R-:W-:Y:S02]  /*33b0*/  UIADD3 UR7, UPT, UPT, UR7, 0xa0, URZ ;  /* 0x000000a007077890 */ /* 0x000fe4000fffe0ff */
[----:B------:R-:W-:Y:S01]  /*33c0*/  UISETP.NE.AND UP0, UPT, UR15, 0x4, UPT ;  /* 0x000000040f00788c */ /* 0x000fe2000bf05270 */
[----:B-12---:R-:W-:Y:S02]  /*33d0*/  SEL R0, RZ, 0x1, P0 ;  /* 0x00000001ff007807 */ /* 0x006fe40000000000 */
[----:B------:R-:W-:Y:S01]  /*33e0*/  SEL R10, R10, RZ, P0 ;  /* 0x000000ff0a0a7207 */ /* 0x000fe20000000000 */
[----:B------:R-:W-:Y:S01]  /*33f0*/  USEL UR6, URZ, 0x1, UP0 ;  /* 0x00000001ff067887 */ /* 0x000fe20008000000 */
[----:B------:R-:W-:Y:S01]  /*3400*/  LOP3.LUT R9, R9, R0, RZ, 0x3c, !PT ;  /* 0x0000000009097212 */ /* 0x000fe200078e3cff */
[----:B------:R-:W-:Y:S01]  /*3410*/  USEL UR15, UR15, URZ, UP0 ;  /* 0x000000ff0f0f7287 */ /* 0x000fe20008000000 */
[----:B------:R1:W-:Y:S03]  /*3420*/  UTCBAR [UR7], URZ ;  /* 0x000000ff070073e9 */ /* 0x0003e600080000ff */
[----:B------:R-:W-:Y:S01]  /*3430*/  LOP3.LUT R11, R11, UR6, RZ, 0x3c, !PT ;  /* 0x000000060b0b7c12 */ /* 0x000fe2000f8e3cff */
[----:B------:R-:W-:Y:S07]  /*3440*/  @P1 BRA `(.L_x_58) ;  /* 0xfffffff800881947 */ /* 0x000fee000383ffff */
[----:B------:R-:W2:Y:S01]  /*3450*/  S2UR UR4, SR_CgaCtaId ;  /* 0x00000000000479c3 */ /* 0x000ea20000008800 */
[----:B------:R-:W-:Y:S01]  /*3460*/  ELECT P0, URZ, PT ;  /* 0x0000000000ff782f */ /* 0x000fe20003800000 */
[----:B------:R-:W-:Y:S01]  /*3470*/  IMAD.MOV.U32 R0, RZ, RZ, 0x1 ;  /* 0x00000001ff007424 */ /* 0x000fe200078e00ff */
[----:B------:R-:W-:Y:S01]  /*3480*/  UIADD3 UR5, UPT, UPT, UR5, 0xc0, URZ ;  /* 0x000000c005057890 */ /* 0x000fe2000fffe0ff */
[----:B------:R-:W-:Y:S01]  /*3490*/  SHF.L.U32 R2, R11, 0x1f, RZ ;  /* 0x0000001f0b027819 */ /* 0x000fe200000006ff */
[----:B------:R-:W-:-:S03]  /*34a0*/  UMOV UR6, 0x40 ;  /* 0x0000004000067882 */ /* 0x000fc60000000000 */
[----:B------:R-:W-:Y:S01]  /*34b0*/  UVIRTCOUNT.DEALLOC.SMPOOL 0x80 ;  /* 0x000000800000784c */ /* 0x000fe20000000000 */
[----:B--2---:R-:W-:Y:S02]  /*34c0*/  ULEA UR4, UR4, UR6, 0x18 ;  /* 0x0000000604047291 */ /* 0x004fe4000f8ec0ff */
[----:B------:R-:W-:-:S07]  /*34d0*/  ULEA UR6, UR15, UR5, 0x3 ;  /* 0x000000050f067291 */ /* 0x000fce000f8e18ff */
[----:B------:R2:W-:Y:S02]  /*34e0*/  @P0 STS.U8 [UR4+0x1c], R0 ;  /* 0x00001c00ff000988 */ /* 0x0005e40008000004 */
[----:B------:R-:W4:Y:S02]  /*34f0*/  SYNCS.PHASECHK.TRANS64.TRYWAIT P0, [UR6], R2 ;  /* 0x00000002ff0075a7 */ /* 0x000f240008001106 */
[----:B--2-4-:R-:W-:Y:S05]  /*3500*/  @!P0 BRA `(.L_x_59) ;  /* 0x0000005c004c8947 */ /* 0x014fea0003800000 */
.L_x_148:
[----:B-1----:R-:W-:-:S04]  /*3510*/  UIADD3 UR7, UPT, UPT, UR15, 0x1, URZ ;  /* 0x000000010f077890 */ /* 0x002fc8000fffe0ff */
[----:B------:R-:W-:-:S04]  /*3520*/  UISETP.NE.AND UP0, UPT, UR7, 0x4, UPT ;  /* 0x000000040700788c */ /* 0x000fc8000bf05270 */
[----:B------:R-:W-:Y:S02]  /*3530*/  USEL UR8, URZ, 0x1, UP0 ;  /* 0x00000001ff087887 */ /* 0x000fe40008000000 */
[----:B------:R-:W-:-:S04]  /*3540*/  USEL UR7, UR7, URZ, UP0 ;  /* 0x000000ff07077287 */ /* 0x000fc80008000000 */
[----:B------:R-:W-:Y:S01]  /*3550*/  ULEA UR6, UR7, UR5, 0x3 ;  /* 0x0000000507067291 */ /* 0x000fe2000f8e18ff */
[----:B--2---:R-:W-:-:S04]  /*3560*/  LOP3.LUT R2, R11, UR8, RZ, 0x3c, !PT ;  /* 0x000000080b027c12 */ /* 0x004fc8000f8e3cff */
[----:B------:R-:W-:-:S04]  /*3570*/  SHF.L.U32 R3, R2, 0x1f, RZ ;  /* 0x0000001f02037819 */ /* 0x000fc800000006ff */
[----:B------:R-:W1:Y:S02]  /*3580*/  SYNCS.PHASECHK.TRANS64.TRYWAIT P0, [UR6], R3 ;  /* 0x00000003ff0075a7 */ /* 0x000e640008001106 */
[----:B-1----:R-:W-:Y:S05]  /*3590*/  @!P0 BRA `(.L_x_60) ;  /* 0x0000005c00408947 */ /* 0x002fea0003800000 */
.L_x_150:
        /* <DEDUP_REMOVED lines=9> */
.L_x_152:
[----:B------:R-:W-:-:S04]  /*3630*/  UIADD3 UR7, UPT, UPT, UR7, 0x1, URZ ;  /* 0x0000000107077890 */ /* 0x000fc8000fffe0ff */
[----:B------:R-:W-:-:S04]  /*3640*/  UISETP.NE.AND UP0, UPT, UR7, 0x4, UPT ;  /* 0x000000040700788c */ /* 0x000fc8000bf05270 */
[----:B------:R-:W-:Y:S02]  /*3650*/  USEL UR6, URZ, 0x1, UP0 ;  /* 0x00000001ff067887 */ /* 0x000fe40008000000 */
[----:B------:R-:W-:-:S04]  /*3660*/  USEL UR7, UR7, URZ, UP0 ;  /* 0x000000ff07077287 */ /* 0x000fc80008000000 */
[----:B------:R-:W-:Y:S01]  /*3670*/  ULEA UR7, UR7, UR5, 0x3 ;  /* 0x0000000507077291 */ /* 0x000fe2000f8e18ff */
[----:B------:R-:W-:-:S04]  /*3680*/  LOP3.LUT R2, R2, UR6, RZ, 0x3c, !PT ;  /* 0x0000000602027c12 */ /* 0x000fc8000f8e3cff */
[----:B------:R-:W-:-:S04]  /*3690*/  SHF.L.U32 R2, R2, 0x1f, RZ ;  /* 0x0000001f02027819 */ /* 0x000fc800000006ff */
[----:B------:R-:W2:Y:S02]  /*36a0*/  SYNCS.PHASECHK.TRANS64.TRYWAIT P0, [UR7], R2 ;  /* 0x00000002ff0075a7 */ /* 0x000ea40008001107 */
[----:B--2---:R-:W-:Y:S05]  /*36b0*/  @!P0 BRA `(.L_x_62) ;  /* 0x0000005c00288947 */ /* 0x004fea0003800000 */
.L_x_154:
[----:B------:R-:W-:Y:S01]  /*36c0*/  NOP ;  /* 0x0000000000007918 */ /* 0x000fe20000000000 */
[----:B-1----:R-:W1:Y:S01]  /*36d0*/  LDS R0, [UR4+0x14] ;  /* 0x00001404ff007984 */ /* 0x002e620008000800 */
[----:B------:R-:W-:Y:S01]  /*36e0*/  ULOP3.LUT UR6, UR16, 0xffff, URZ, 0xc0, !UPT ;  /* 0x0000ffff10067892 */ /* 0x000fe2000f8ec0ff */
[----:B------:R-:W-:Y:S01]  /*36f0*/  UMOV UR8, 0xffff ;  /* 0x0000ffff00087882 */ /* 0x000fe20000000000 */
[----:B------:R-:W-:Y:S02]  /*3700*/  UMOV UR5, 0x1 ;  /* 0x0000000100057882 */ /* 0x000fe40000000000 */
[----:B------:R-:W-:-:S04]  /*3710*/  USHF.R.U32.HI UR6, URZ, 0x5, UR6 ;  /* 0x00000005ff067899 */ /* 0x000fc80008011606 */
[----:B------:R-:W-:Y:S02]  /*3720*/  USHF.L.U32 UR8, UR8, UR6, URZ ;  /* 0x0000000608087299 */ /* 0x000fe400080006ff */
[----:B------:R-:W-:-:S04]  /*3730*/  USHF.L.U32 UR5, UR5, UR6, URZ ;  /* 0x0000000605057299 */ /* 0x000fc800080006ff */
[----:B-1----:R-:W-:-:S04]  /*3740*/  LOP3.LUT R0, R0, UR8, RZ, 0xc0, !PT ;  /* 0x0000000800007c12 */ /* 0x002fc8000f8ec0ff */
[----:B------:R-:W-:-:S13]  /*3750*/  ISETP.NE.AND P0, PT, R0, UR8, PT ;  /* 0x0000000800007c0c */ /* 0x000fda000bf05270 */
[----:B------:R-:W-:Y:S05]  /*3760*/  @P0 BRA `(.L_x_63) ;  /* 0x0000000000580947 */ /* 0x000fea0003800000 */
[----:B------:R-:W1:Y:S02]  /*3770*/  LDS R0, [UR4+0x18] ;  /* 0x00001804ff007984 */ /* 0x000e640008000800 */
[----:B-1----:R-:W-:-:S04]  /*3780*/  LOP3.LUT R0, R0, UR5, RZ, 0xc0, !PT ;  /* 0x0000000500007c12 */ /* 0x002fc8000f8ec0ff */
[----:B------:R-:W-:-:S13]  /*3790*/  ISETP.NE.AND P0, PT, R0, UR5, PT ;  /* 0x0000000500007c0c */ /* 0x000fda000bf05270 */
[----:B------:R-:W-:Y:S05]  /*37a0*/  @P0 BRA `(.L_x_64) ;  /* 0x00000000003c0947 */ /* 0x000fea0003800000 */
[----:B------:R-:W1:Y:S01]  /*37b0*/  S2R R2, SR_LANEID ;  /* 0x0000000000027919 */ /* 0x000e620000000000 */
[----:B------:R-:W-:Y:S01]  /*37c0*/  ULOP3.LUT UR8, URZ, UR8, URZ, 0x33, !UPT ;  /* 0x00000008ff087292 */ /* 0x000fe2000f8e33ff */
[----:B------:R-:W-:Y:S02]  /*37d0*/  VOTEU.ANY UR7, UPT, PT ;  /* 0x0000000000077886 */ /* 0x000fe400038e0100 */
[----:B------:R-:W-:-:S03]  /*37e0*/  UFLO.U32 UR7, UR7 ;  /* 0x00000007000772bd */ /* 0x000fc600080e0000 */
[----:B------:R-:W-:-:S04]  /*37f0*/  IMAD.U32 R0, RZ, RZ, UR8 ;  /* 0x00000008ff007e24 */ /* 0x000fc8000f8e00ff */
[----:B------:R2:W4:Y:S02]  /*3800*/  REDUX UR6, R0 ;  /* 0x00000000000673c4 */ /* 0x0005240000000000 */
[----:B------:R1:W-:Y:S02]  /*3810*/  UTCATOMSWS.AND URZ, UR8 ;  /* 0x0000000800ff79e3 */ /* 0x0003e40008000000 */
[----:B-1----:R-:W-:Y:S02]  /*3820*/  ISETP.EQ.U32.AND P0, PT, R2, UR7, PT ;  /* 0x0000000702007c0c */ /* 0x002fe4000bf02070 */
[----:B--2---:R-:W-:Y:S02]  /*3830*/  LOP3.LUT R0, RZ, UR5, RZ, 0x33, !PT ;  /* 0x00000005ff007c12 */ /* 0x004fe4000f8e33ff */
[----:B----4-:R-:W-:Y:S02]  /*3840*/  MOV R2, UR6 ;  /* 0x0000000600027c02 */ /* 0x010fe40008000f00 */
[----:B------:R-:W1:Y:S07]  /*3850*/  REDUX UR5, R0 ;  /* 0x00000000000573c4 */ /* 0x000e6e0000000000 */
[----:B------:R2:W-:Y:S01]  /*3860*/  @P0 ATOMS.AND RZ, [UR4+0x14], R2 ;  /* 0x00001402ffff098c */ /* 0x0005e2000a800004 */
[----:B-1----:R-:W-:-:S05]  /*3870*/  IMAD.U32 R0, RZ, RZ, UR5 ;  /* 0x00000005ff007e24 */ /* 0x002fca000f8e00ff */
[----:B------:R2:W-:Y:S01]  /*3880*/  @P0 ATOMS.AND RZ, [UR4+0x18], R0 ;  /* 0x00001800ffff098c */ /* 0x0005e2000a800004 */
[----:B------:R-:W-:Y:S05]  /*3890*/  BRA `(.L_x_65) ;  /* 0x0000000000147947 */ /* 0x000fea0003800000 */
.L_x_64:
[----:B------:R-:W-:Y:S02]  /*38a0*/  MOV R2, 0x38c0 ;  /* 0x000038c000027802 */ /* 0x000fe40000000f00 */
[----:B---3-5:R-:W-:Y:S05]  /*38b0*/  CALL.REL.NOINC `($__internal_0_$__cuda_sm10x_tcgen05_guardrail_trap_col_being_dealloced_not_returned_by_alloc) ;  /* 0x0000006000107944 */ /* 0x028fea0003c00000 */
[----:B------:R-:W-:Y:S05]  /*38c0*/  BRA `(.L_x_65) ;  /* 0x0000000000087947 */ /* 0x000fea0003800000 */
.L_x_63:
[----:B------:R-:W-:Y:S02]  /*38d0*/  MOV R2, 0x38f0 ;  /* 0x000038f000027802 */ /* 0x000fe40000000f00 */
[----:B---3-5:R-:W-:Y:S05]  /*38e0*/  CALL.REL.NOINC `($__internal_2_$__cuda_sm10x_tcgen05_guardrail_trap_unallocated_columns_being_dealloced) ;  /* 0x00000060001c7944 */ /* 0x028fea0003c00000 */
.L_x_65:
[----:B------:R-:W-:Y:S01]  /*38f0*/  NOP ;  /* 0x0000000000007918 */ /* 0x000fe20000000000 */
[----:B------:R-:W-:Y:S05]  /*3900*/  EXIT ;  /* 0x000000000000794d */ /* 0x000fea0003800000 */
.L_x_47:
[----:B------:R-:W-:-:S09]  /*3910*/  UISETP.NE.OR UP2, UPT, UR8, 0x3, !UP2 ;  /* 0x000000030800788c */ /* 0x000fd2000d745670 */
[----:B------:R-:W-:Y:S05]  /*3920*/  BRA.U UP2, `(.L_x_66) ;  /* 0x0000001102087547 */ /* 0x000fea000b800000 */
[----:B------:R-:W1:Y:S01]  /*3930*/  LDC R0, c[0x0][0xb30] ;  /* 0x0002cc00ff007b82 */ /* 0x000e620000000800 */
[----:B------:R-:W2:Y:S01]  /*3940*/  LDCU.64 UR8, c[0x0][0x888] ;  /* 0x00011100ff0877ac */ /* 0x000ea20008000a00 */
[----:B------:R-:W-:Y:S02]  /*3950*/  HFMA2 R27, -RZ, RZ, 0, 0 ;  /* 0x00000000ff1b7431 */ /* 0x000fe400000001ff */
[----:B------:R-:W-:Y:S01]  /*3960*/  IMAD.MOV.U32 R29, RZ, RZ, 0x1 ;  /* 0x00000001ff1d7424 */ /* 0x000fe200078e00ff */
[----:B------:R-:W-:Y:S01]  /*3970*/  MOV R25, 0x2000 ;  /* 0x0000200000197802 */ /* 0x000fe20000000f00 */
[----:B------:R-:W4:Y:S01]  /*3980*/  LDCU.64 UR4, c[0x0][0x890] ;  /* 0x00011200ff0477ac */ /* 0x000f220008000a00 */
[----:B------:R-:W-:Y:S01]  /*3990*/  IMAD.MOV.U32 R28, RZ, RZ, RZ ;  /* 0x000000ffff1c7224 */ /* 0x000fe200078e00ff */
[----:B------:R-:W3:Y:S01]  /*39a0*/  LDC R24, c[0x0][0x370] ;  /* 0x0000dc00ff187b82 */ /* 0x000ee20000000800 */
[----:B------:R-:W-:Y:S01]  /*39b0*/  UMOV UR7, 0x400 ;  /* 0x0000040000077882 */ /* 0x000fe20000000000 */
[----:B------:R-:W-:-:S02]  /*39c0*/  UPLOP3.LUT UP1, UPT, UPT, UPT, UPT, 0x40, 0x4 ;  /* 0x000000000004789c */ /* 0x000fc40003f2e870 */
[----:B------:R-:W-:-:S04]  /*39d0*/  ULEA UR7, UR37, UR7, 0x18 ;  /* 0x0000000725077291 */ /* 0x000fc8000f8ec0ff */
[----:B------:R-:W3:Y:S01]  /*39e0*/  LDC R3, c[0x0][0xb0c] ;  /* 0x0002c300ff037b82 */ /* 0x000ee20000000800 */
[----:B------:R-:W-:Y:S02]  /*39f0*/  UIADD3 UR13, UPT, UPT, UR7, 0x48, URZ ;  /* 0x00000048070d7890 */ /* 0x000fe4000fffe0ff */
[----:B--2---:R-:W-:Y:S02]  /*3a00*/  UISETP.NE.U32.AND UP2, UPT, UR8, URZ, UPT ;  /* 0x000000ff0800728c */ /* 0x004fe4000bf45070 */
[----:B------:R-:W-:Y:S02]  /*3a10*/  UIADD3 UR33, UPT, UPT, UR7, 0x30, URZ ;  /* 0x0000003007217890 */ /* 0x000fe4000fffe0ff */
[----:B----4-:R-:W-:Y:S01]  /*3a20*/  UISETP.NE.U32.AND UP3, UPT, UR4, URZ, UPT ;  /* 0x000000ff0400728c */ /* 0x010fe2000bf65070 */
[----:B------:R-:W2:Y:S01]  /*3a30*/  LDC R18, c[0x0][0xb20] ;  /* 0x0002c800ff127b82 */ /* 0x000ea20000000800 */
[----:B-1----:R-:W-:Y:S01]  /*3a40*/  ISETP.NE.AND P1, PT, R0, 0x1, PT ;  /* 0x000000010000780c */ /* 0x002fe20003f25270 */
[----:B------:R-:W-:-:S02]  /*3a50*/  UISETP.NE.AND.EX UP2, UPT, UR9, URZ, UPT, UP2 ;  /* 0x000000ff0900728c */ /* 0x000fc4000bf45320 */
[----:B------:R-:W-:Y:S02]  /*3a60*/  UIADD3 UR25, UPT, UPT, UR7, 0x38, URZ ;  /* 0x0000003807197890 */ /* 0x000fe4000fffe0ff */
[----:B------:R-:W-:Y:S02]  /*3a70*/  UIADD3 UR17, UPT, UPT, UR7, 0x40, URZ ;  /* 0x0000004007117890 */ /* 0x000fe4000fffe0ff */
[----:B------:R-:W1:Y:S01]  /*3a80*/  LDC.64 R30, c[0x0][0x348] ;  /* 0x0000d200ff1e7b82 */ /* 0x000e620000000a00 */
[----:B------:R-:W-:Y:S02]  /*3a90*/  UPRMT UR13, UR37, 0x654, UR13 ;  /* 0x00000654250d7896 */ /* 0x000fe4000800000d */
[----:B------:R-:W-:-:S05]  /*3aa0*/  UISETP.NE.AND.EX UP3, UPT, UR5, URZ, UPT, UP3 ;  /* 0x000000ff0500728c */ /* 0x000fca000bf65330 */
[----:B------:R-:W4:Y:S08]  /*3ab0*/  LDC.64 R16, c[0x0][0xb10] ;  /* 0x0002c400ff107b82 */ /* 0x000f300000000a00 */
[----:B------:R-:W1:Y:S08]  /*3ac0*/  LDC.64 R6, c[0x0][0xb18] ;  /* 0x0002c600ff067b82 */ /* 0x000e700000000a00 */
[----:B------:R-:W1:Y:S08]  /*3ad0*/  LDC.64 R4, c[0x0][0xb28] ;  /* 0x0002ca00ff047b82 */ /* 0x000e700000000a00 */
[----:B--23--:R-:W1:Y:S02]  /*3ae0*/  LDC R19, c[0x0][0x374] ;  /* 0x0000dd00ff137b82 */ /* 0x00ce640000000800 */
.L_x_77:
[C---:B------:R-:W-:Y:S02]  /*3af0*/  LEA R0, R28.reuse, UR7, 0x3 ;  /* 0x000000071c007c11 */ /* 0x040fe4000f8e18ff */
[----:B------:R-:W-:Y:S02]  /*3b00*/  SHF.L.U32 R2, R27, 0x1f, RZ ;  /* 0x0000001f1b027819 */ /* 0x000fe400000006ff */
[----:B------:R-:W-:Y:S02]  /*3b10*/  LEA R20, R28, UR7, 0x4 ;  /* 0x000000071c147c11 */ /* 0x000fe4000f8e20ff */
[----:B--2---:R-:W2:Y:S02]  /*3b20*/  SYNCS.PHASECHK.TRANS64.TRYWAIT P0, [R0+URZ+0x80], R2 ;  /* 0x00008002000075a7 */ /* 0x004ea400080011ff */
[----:B--2---:R-:W-:Y:S05]  /*3b30*/  @!P0 BRA `(.L_x_67) ;  /* 0x0000005800208947 */ /* 0x004fea0003800000 */
.L_x_155:
[----:B------:R-:W-:Y:S01]  /*3b40*/  ISETP.GE.AND P0, PT, R40, 0x1, PT ;  /* 0x000000012800780c */ /* 0x000fe20003f06270 */
[----:B------:R-:W3:Y:S01]  /*3b50*/  LDS.128 R20, [R20+0x110] ;  /* 0x0001100014147984 */ /* 0x000ee20000000c00 */
[----:B--2---:R-:W-:Y:S01]  /*3b60*/  VIADD R0, R0, 0x90 ;  /* 0x0000009000007836 */ /* 0x004fe20000000000 */
[----:B------:R-:W-:Y:S01]  /*3b70*/  @!PT LDS RZ, [RZ] ;  /* 0x00000000fffff984 */ /* 0x000fe20000000800 */
[----:B------:R-:W-:Y:S01]  /*3b80*/  @!PT LDS RZ, [RZ] ;  /* 0x00000000fffff984 */ /* 0x000fe20000000800 */
[----:B------:R-:W-:Y:S01]  /*3b90*/  @!PT LDS RZ, [RZ] ;  /* 0x00000000fffff984 */ /* 0x000fe20000000800 */
[----:B------:R-:W-:Y:S01]  /*3ba0*/  @!PT LDS RZ, [RZ] ;  /* 0x00000000fffff984 */ /* 0x000fe20000000800 */
[----:B------:R2:W-:Y:S06]  /*3bb0*/  MEMBAR.ALL.CTA ;  /* 0x0000000000007992 */ /* 0x0005ec0000008000 */
[----:B--2---:R-:W2:Y:S01]  /*3bc0*/  FENCE.VIEW.ASYNC.S ;  /* 0x00000000000073c6 */ /* 0x004ea20000000000 */
[----:B------:R-:W-:Y:S04]  /*3bd0*/  PRMT R0, RZ, 0x654, R0 ;  /* 0x00000654ff007816 */ /* 0x000fe80000000000 */
[----:B--2---:R2:W-:Y:S01]  /*3be0*/  SYNCS.ARRIVE.TRANS64.RED.A1T0 RZ, [R0+URZ], RZ ;  /* 0x000000ff00ff79a7 */ /* 0x0045e200081004ff */
[----:B---3--:R-:W-:Y:S11]  /*3bf0*/  LOP3.LUT P3, RZ, R22, 0x1, RZ, 0xc0, !PT ;  /* 0x0000000116ff7812 */ /* 0x008ff6000786c0ff */
[----:B------:R-:W-:Y:S02]  /*3c00*/  @!UPT UIADD3 URZ, UPT, UPT, URZ, URZ, URZ ;  /* 0x000000fffffff290 */ /* 0x000fe4000fffe0ff */
[----:B------:R-:W-:Y:S02]  /*3c10*/  @P3 MOV R11, R20 ;  /* 0x00000014000b3202 */ /* 0x000fe40000000f00 */
[----:B------:R-:W-:Y:S01]  /*3c20*/  @P3 LOP3.LUT R10, R21, 0xffff, RZ, 0xc0, !PT ;  /* 0x0000ffff150a3812 */ /* 0x000fe200078ec0ff */
[----:B--2---:R-:W-:Y:S06]  /*3c30*/  @!P0 BRA `(.L_x_68) ;  /* 0x0000000000a48947 */ /* 0x004fec0003800000 */
[-C--:B-1----:R-:W-:Y:S01]  /*3c40*/  IMAD.HI.U32 R0, R19, R7.reuse, RZ ;  /* 0x0000000713007227 */ /* 0x082fe200078e00ff */
[----:B------:R-:W-:Y:S02]  /*3c50*/  ISETP.NE.AND P0, PT, R6, 0x1, PT ;  /* 0x000000010600780c */ /* 0x000fe40003f05270 */
[----:B------:R-:W-:Y:S01]  /*3c60*/  ISETP.NE.AND P2, PT, R40, 0x1, PT ;  /* 0x000000012800780c */ /* 0x000fe20003f45270 */
[----:B----4-:R-:W-:Y:S01]  /*3c70*/  IMAD.HI.U32 R9, R24, R16, RZ ;  /* 0x0000001018097227 */ /* 0x010fe200078e00ff */
[----:B------:R-:W-:Y:S02]  /*3c80*/  SHF.R.U32.HI R0, RZ, R18, R0 ;  /* 0x00000012ff007219 */ /* 0x000fe40000011600 */
[----:B------:R-:W-:Y:S01]  /*3c90*/  ISETP.NE.AND P4, PT, R3, 0x1, PT ;  /* 0x000000010300780c */ /* 0x000fe20003f85270 */
[----:B------:R-:W-:Y:S01]  /*3ca0*/  IMAD.HI.U32 R13, R10, R7, RZ ;  /* 0x000000070a0d7227 */ /* 0x000fe200078e00ff */
[----:B------:R-:W-:Y:S02]  /*3cb0*/  SHF.R.U32.HI R9, RZ, R17, R9 ;  /* 0x00000011ff097219 */ /* 0x000fe40000011609 */
[----:B------:R-:W-:Y:S01]  /*3cc0*/  SEL R0, R19, R0, !P0 ;  /* 0x0000000013007207 */ /* 0x000fe20004000000 */
[----:B------:R-:W-:Y:S01]  /*3cd0*/  IMAD.HI.U32 R12, R11, R16, RZ ;  /* 0x000000100b0c7227 */ /* 0x000fe200078e00ff */
[----:B------:R-:W-:Y:S03]  /*3ce0*/  SEL R9, R24, R9, !P4 ;  /* 0x0000000918097207 */ /* 0x000fe60006000000 */
[-C--:B------:R-:W-:Y:S01]  /*3cf0*/  IMAD.HI.U32 R8, R0, R4.reuse, RZ ;  /* 0x0000000400087227 */ /* 0x080fe200078e00ff */
[----:B------:R-:W-:Y:S03]  /*3d00*/  SHF.R.U32.HI R12, RZ, R17, R12 ;  /* 0x00000011ff0c7219 */ /* 0x000fe6000001160c */
[----:B------:R-:W-:Y:S01]  /*3d10*/  IMAD.HI.U32 R2, R9, R4, RZ ;  /* 0x0000000409027227 */ /* 0x000fe200078e00ff */
[-C--:B------:R-:W-:Y:S02]  /*3d20*/  @P2 SHF.R.U32.HI R0, RZ, R5.reuse, R8 ;  /* 0x00000005ff002219 */ /* 0x080fe40000011608 */
[----:B------:R-:W-:Y:S02]  /*3d30*/  SHF.R.U32.HI R8, RZ, R18, R13 ;  /* 0x00000012ff087219 */ /* 0x000fe4000001160d */
[----:B------:R-:W-:Y:S01]  /*3d40*/  @P2 SHF.R.U32.HI R9, RZ, R5, R2 ;  /* 0x00000005ff092219 */ /* 0x000fe20000011602 */
[----:B------:R-:W-:Y:S01]  /*3d50*/  IMAD R0, R40, R0, RZ ;  /* 0x0000000028007224 */ /* 0x000fe200078e02ff */
[----:B------:R-:W-:Y:S02]  /*3d60*/  SEL R8, R10, R8, !P0 ;  /* 0x000000080a087207 */ /* 0x000fe40004000000 */
[----:B------:R-:W-:Y:S01]  /*3d70*/  SEL R2, R11, R12, !P4 ;  /* 0x0000000c0b027207 */ /* 0x000fe20006000000 */
[----:B------:R-:W-:Y:S01]  /*3d80*/  IMAD R12, R40, R9, RZ ;  /* 0x00000009280c7224 */ /* 0x000fe200078e02ff */
[C---:B------:R-:W-:Y:S01]  /*3d90*/  ISETP.GE.AND P0, PT, R8.reuse, R0, PT ;  /* 0x000000000800720c */ /* 0x040fe20003f06270 */
[----:B------:R-:W-:Y:S03]  /*3da0*/  IMAD.HI.U32 R0, R8, R4, RZ ;  /* 0x0000000408007227 */ /* 0x000fe600078e00ff */
[----:B------:R-:W-:Y:S02]  /*3db0*/  ISETP.GE.OR P0, PT, R2, R12, P0 ;  /* 0x0000000c0200720c */ /* 0x000fe40000706670 */
[-C--:B------:R-:W-:Y:S04]  /*3dc0*/  SHF.R.U32.HI R0, RZ, R5.reuse, R0 ;  /* 0x00000005ff007219 */ /* 0x080fe80000011600 */
[----:B------:R-:W-:Y:S05]  /*3dd0*/  SEL R13, R8, R0, !P2 ;  /* 0x00000000080d7207 */ /* 0x000fea0005000000 */
[----:B------:R-:W-:Y:S02]  /*3de0*/  IMAD.MOV R12, RZ, RZ, -R13 ;  /* 0x000000ffff0c7224 */ /* 0x000fe400078e0a0d */
[----:B------:R-:W-:Y:S04]  /*3df0*/  @!P0 IMAD.HI.U32 R0, R2, R4, RZ ;  /* 0x0000000402008227 */ /* 0x000fe800078e00ff */
[----:B------:R-:W-:Y:S01]  /*3e00*/  IMAD R12, R40, R12, R8 ;  /* 0x0000000c280c7224 */ /* 0x000fe200078e0208 */
[----:B------:R-:W-:Y:S04]  /*3e10*/  @!P0 SHF.R.U32.HI R0, RZ, R5, R0 ;  /* 0x00000005ff008219 */ /* 0x000fe80000011600 */
[----:B------:R-:W-:Y:S04]  /*3e20*/  @!P0 SEL R0, R2, R0, !P2 ;  /* 0x0000000002008207 */ /* 0x000fe80005000000 */
[----:B------:R-:W-:Y:S01]  /*3e30*/  @!P0 IADD3 R13, PT, PT, R13, -R0, RZ ;  /* 0x800000000d0d8210 */ /* 0x000fe20007ffe0ff */
[----:B------:R-:W-:Y:S01]  /*3e40*/  @!P0 IMAD R0, R9, R12, R0 ;  /* 0x0000000c09008224 */ /* 0x000fe200078e0200 */
[----:B------:R-:W-:Y:S01]  /*3e50*/  IADD3 R9, PT, PT, -R8, RZ, RZ ;  /* 0x000000ff08097210 */ /* 0x000fe20007ffe1ff */
[--C-:B------:R-:W-:Y:S02]  /*3e60*/  IMAD.MOV R12, RZ, RZ, -R2.reuse ;  /* 0x000000ffff0c7224 */ /* 0x100fe400078e0a02 */
[----:B------:R-:W-:Y:S02]  /*3e70*/  @!P0 IMAD R8, R13, R40, R2 ;  /* 0x000000280d088224 */ /* 0x000fe400078e0202 */
[----:B------:R-:W-:Y:S02]  /*3e80*/  @!P0 IMAD.MOV.U32 R2, RZ, RZ, R0 ;  /* 0x000000ffff028224 */ /* 0x000fe400078e0000 */
[----:B------:R-:W-:Y:S02]  /*3e90*/  IMAD R11, R3, R12, R11 ;  /* 0x0000000c030b7224 */ /* 0x000fe400078e020b */
[----:B------:R-:W-:Y:S02]  /*3ea0*/  IMAD R10, R6, R9, R10 ;  /* 0x00000009060a7224 */ /* 0x000fe400078e020a */
[----:B------:R-:W-:Y:S02]  /*3eb0*/  IMAD R11, R2, R3, R11 ;  /* 0x00000003020b7224 */ /* 0x000fe400078e020b */
[----:B------:R-:W-:Y:S02]  /*3ec0*/  IMAD R10, R8, R6, R10 ;  /* 0x00000006080a7224 */ /* 0x000fe400078e020a */
.L_x_68:
[----:B------:R-:W-:Y:S05]  /*3ed0*/  BRA.U UP1, `(.L_x_69) ;  /* 0x0000000101107547 */ /* 0x000fea000b800000 */
[----:B------:R-:W-:Y:S04]  /*3ee0*/  MOV R2, UR6 ;  /* 0x0000000600027c02 */ /* 0x000fe80008000f00 */
[----:B------:R-:W-:Y:S04]  /*3ef0*/  SHF.L.U32 R2, R2, 0x1f, RZ ;  /* 0x0000001f02027819 */ /* 0x000fe800000006ff */
[----:B------:R-:W2:Y:S02]  /*3f00*/  SYNCS.PHASECHK.TRANS64.TRYWAIT P0, [UR7+0x78], R2 ;  /* 0x00007802ff0075a7 */ /* 0x000ea40008001107 */
[----:B--2---:R-:W-:Y:S05]  /*3f10*/  @!P0 BRA `(.L_x_70) ;  /* 0x00000054003c8947 */ /* 0x004fea0003800000 */
.L_x_69:
[----:B------:R-:W-:Y:S02]  /*3f20*/  R2UR UR35, R15 ;  /* 0x000000000f2372ca */ /* 0x000fe400000e0000 */
[----:B------:R-:W-:Y:S02]  /*3f30*/  R2UR UR34, R14 ;  /* 0x000000000e2272ca */ /* 0x000fe400000e0000 */
[----:B------:R-:W-:Y:S02]  /*3f40*/  ISETP.NE.U32.AND P2, PT, RZ, UR4, PT ;  /* 0x00000004ff007c0c */ /* 0x000fe4000bf45070 */
[----:B------:R-:W-:Y:S02]  /*3f50*/  SHF.L.U32 R14, R29, 0x1f, RZ ;  /* 0x0000001f1d0e7819 */ /* 0x000fe400000006ff */
[----:B------:R-:W-:Y:S05]  /*3f60*/  ISETP.NE.AND.EX P2, PT, RZ, UR5, PT, P2 ;  /* 0x00000005ff007c0c */ /* 0x000fea000bf45320 */
[----:B------:R-:W-:Y:S02]  /*3f70*/  USHF.L.U32 UR35, UR35, 0x6, URZ ;  /* 0x0000000623237899 */ /* 0x000fe400080006ff */
[----:B------:R-:W-:Y:S01]  /*3f80*/  USHF.L.U32 UR34, UR34, 0x8, URZ ;  /* 0x0000000822227899 */ /* 0x000fe200080006ff */
[----:B------:R-:W-:Y:S11]  /*3f90*/  BRA.U !UP3, `(.L_x_71) ;  /* 0x000000010b347547 */ /* 0x000ff6000b800000 */
[----:B------:R-:W-:Y:S01]  /*3fa0*/  UPLOP3.LUT UP0, UPT, UPT, UPT, UP2, 0x80, 0x8 ;  /* 0x000000000008789c */ /* 0x000fe20003f0f020 */
[----:B--2---:R-:W-:Y:S02]  /*3fb0*/  HFMA2 R0, -RZ, RZ, 0, 5.9604644775390625e-08 ;  /* 0x00000001ff007431 */ /* 0x004fe400000001ff */
[----:B------:R-:W-:Y:S03]  /*3fc0*/  IMAD.MOV.U32 R88, RZ, RZ, 0x1 ;  /* 0x00000001ff587424 */ /* 0x000fe600078e00ff */
[----:B------:R-:W-:Y:S05]  /*3fd0*/  PLOP3.LUT P0, PT, PT, PT, UP0, 0x80, 0x8 ;  /* 0x000000000008781c */ /* 0x000fea0003f0f008 */
[----:B------:R-:W2:Y:S01]  /*3fe0*/  @UP0 LDCU.64 UR10, c[0x0][0x888] ;  /* 0x00011100ff0a07ac */ /* 0x000ea20008000a00 */
[----:B------:R-:W-:Y:S07]  /*3ff0*/  @UP0 UIMAD UR8, UR36, UR4, URZ ;  /* 0x00000004240802a4 */ /* 0x000fee000f8e02ff */
[----:B------:R-:W-:Y:S01]  /*4000*/  @!P0 PRMT R88, R0, 0x7610, R88 ;  /* 0x0000761000588816 */ /* 0x000fe20000000058 */
[----:B--2---:R-:W-:Y:S03]  /*4010*/  @UP0 UIMAD.WIDE UR10, UR8, 0x4, UR10 ;  /* 0x00000004080a08a5 */ /* 0x004fe6000f8e020a */
[----:B------:R-:W2:Y:S03]  /*4020*/  @!UP0 LDCU UR8, c[0x0][0x880] ;  /* 0x00011000ff0887ac */ /* 0x000ea60008000800 */
[----:B------:R-:W-:Y:S01]  /*4030*/  IMAD.U32 R8, RZ, RZ, UR10 ;  /* 0x0000000aff087e24 */ /* 0x000fe2000f8e00ff */
[----:B------:R-:W-:Y:S05]  /*4040*/  MOV R9, UR11 ;  /* 0x0000000b00097c02 */ /* 0x000fea0008000f00 */
[----:B-----5:R3:W5:Y:S02]  /*4050*/  @P0 LDG.E R49, desc[UR46][R8.64] ;  /* 0x0000002e08310981 */ /* 0x020764000c1e1900 */
[----:B--23--:R-:W-:Y:S07]  /*4060*/  @!P0 IMAD.U32 R49, RZ, RZ, UR8 ;  /* 0x00000008ff318e24 */ /* 0x00cfee000f8e00ff */
.L_x_71:
[----:B-----5:R-:W-:Y:S01]  /*4070*/  @!P2 FSETP.EQ.AND P0, PT, R49, RZ, PT ;  /* 0x000000ff3100a20b */ /* 0x020fe20003f02000 */
[----:B------:R-:W-:Y:S01]  /*4080*/  @!UPT UIADD3 URZ, UPT, UPT, URZ, URZ, URZ ;  /* 0x000000fffffff290 */ /* 0x000fe2000fffe0ff */
[----:B------:R-:W-:Y:S11]  /*4090*/  @!P2 BRA `(.L_x_72) ;  /* 0x000000000014a947 */ /* 0x000ff60003800000 */
[----:B------:R-:W-:Y:S02]  /*40a0*/  LOP3.LUT P2, RZ, R88, 0xff, RZ, 0xc0, !PT ;  /* 0x000000ff58ff7812 */ /* 0x000fe4000784c0ff */
[----:B------:R-:W-:Y:S04]  /*40b0*/  PLOP3.LUT P0, PT, PT, PT, UP0, 0x80, 0x8 ;  /* 0x000000000008781c */ /* 0x000fe80003f0f008 */
[----:B------:R-:W-:Y:S07]  /*40c0*/  PLOP3.LUT P0, PT, P0, PT, PT, 0x8, 0x80 ;  /* 0x000000000080781c */ /* 0x000fee000070e170 */
[----:B------:R-:W-:Y:S11]  /*40d0*/  @P2 FSETP.EQ.AND P0, PT, R49, RZ, PT ;  /* 0x000000ff3100220b */ /* 0x000ff60003f02000 */
[----:B------:R-:W-:Y:S02]  /*40e0*/  @!UPT UIADD3 URZ, UPT, UPT, URZ, URZ, URZ ;  /* 0x000000fffffff290 */ /* 0x000fe4000fffe0ff */
.L_x_72:
[----:B------:R-:W3:Y:S01]  /*40f0*/  SYNCS.PHASECHK.TRANS64.TRYWAIT P2, [UR7+0x50], R14 ;  /* 0x0000500eff0075a7 */ /* 0x000ee20008041107 */
[----:B------:R-:W-:Y:S04]  /*4100*/  ELECT P4, URZ, PT ;  /* 0x0000000000ff782f */ /* 0x000fe80003880000 */
[----:B------:R-:W-:Y:S11]  /*4110*/  PLOP3.LUT P4, PT, P0, P4, PT, 0xf2, 0x2f ;  /* 0x00000000002f781c */ /* 0x000ff60000789e72 */
[----:B------:R-:W-:Y:S02]  /*4120*/  @!UPT UIADD3 URZ, UPT, UPT, URZ, URZ, URZ ;  /* 0x000000fffffff290 */ /* 0x000fe4000fffe0ff */
[----:B-1----:R-:W-:Y:S05]  /*4130*/  @!P4 IADD3 R8, P0, PT, R30, 0x580, RZ ;  /* 0x000005801e08c810 */ /* 0x002fea0007f1e0ff */
[----:B--2---:R-:W-:Y:S01]  /*4140*/  @!P4 IMAD.X R2, RZ, RZ, R31, P0 ;  /* 0x000000ffff02c224 */ /* 0x004fe200000e061f */
[----:B---3--:R-:W-:Y:S07]  /*4150*/  @!P2 BRA `(.L_x_73) ;  /* 0x0000005000c4a947 */ /* 0x008fee0003800000 */
.L_x_158:
[----:B------:R-:W-:Y:S01]  /*4160*/  @!P4 R2UR UR8, R2 ;  /* 0x000000000208c2ca */ /* 0x000fe200000e0000 */
[----:B------:R-:W-:Y:S01]  /*4170*/  VOTEU.ALL UP1, P4 ;  /* 0x0000000000ff7886 */ /* 0x000fe20002020000 */
[----:B------:R-:W-:Y:S01]  /*4180*/  @!P4 R2UR UR9, R8 ;  /* 0x000000000809c2ca */ /* 0x000fe200000e0000 */
[----:B-1----:R-:W-:Y:S01]  /*4190*/  @!P4 IMAD.MOV.U32 R0, RZ, RZ, 0x2000 ;  /* 0x00002000ff00c424 */ /* 0x002fe200078e00ff */
[----:B------:R-:W-:Y:S01]  /*41a0*/  UMOV UR10, 0x0 ;  /* 0x00000000000a7882 */ /* 0x000fe20000000000 */
[----:B------:R-:W-:Y:S01]  /*41b0*/  UMOV UR11, 0x10000000 ;  /* 0x10000000000b7882 */ /* 0x000fe20000000000 */
[----:B------:R-:W-:Y:S01]  /*41c0*/  @!UP1 UIADD3 UR32, UPT, UPT, UR7, 0x400, URZ ;  /* 0x0000040007209890 */ /* 0x000fe2000fffe0ff */
[----:B------:R-:W-:Y:S06]  /*41d0*/  VOTEU.ALL UP1, P4 ;  /* 0x0000000000ff7886 */ /* 0x000fec0002020000 */
[----:B------:R-:W-:Y:S01]  /*41e0*/  IMAD.U32 R9, RZ, RZ, UR8 ;  /* 0x00000008ff097e24 */ /* 0x000fe2000f8e00ff */
[----:B------:R-:W-:Y:S01]  /*41f0*/  UPRMT UR8, UR37, 0x654, UR33 ;  /* 0x0000065425087896 */ /* 0x000fe20008000021 */
[----:B------:R-:W-:Y:S03]  /*4200*/  IMAD.U32 R8, RZ, RZ, UR9 ;  /* 0x00000009ff087e24 */ /* 0x000fe6000f8e00ff */
[----:B------:R-:W-:Y:S02]  /*4210*/  @!P4 R2UR UR15, R9 ;  /* 0x00000000090fc2ca */ /* 0x000fe400000e0000 */
[----:B------:R-:W-:Y:S02]  /*4220*/  @!P4 R2UR UR14, R8 ;  /* 0x00000000080ec2ca */ /* 0x000fe400000e0000 */
[----:B------:R-:W-:Y:S05]  /*4230*/  @!P4 IADD3 R8, P0, PT, R30, 0x580, RZ ;  /* 0x000005801e08c810 */ /* 0x000fea0007f1e0ff */
[----:B------:R-:W-:Y:S06]  /*4240*/  @!P4 IMAD.X R2, RZ, RZ, R31, P0 ;  /* 0x000000ffff02c224 */ /* 0x000fec00000e061f */
[----:B------:R1:W-:Y:S01]  /*4250*/  @!UP1 UTMALDG.3D [UR32], [UR14], desc[UR10] ;  /* 0x00000a200e0095b4 */ /* 0x0003e20008011000 */
[----:B------:R1:W-:Y:S01]  /*4260*/  @!P4 SYNCS.ARRIVE.TRANS64.RED.A0TR RZ, [UR7+0x30], R0 ;  /* 0x00003000ffffc9a7 */ /* 0x0003e20008300407 */
[----:B------:R-:W-:Y:S01]  /*4270*/  SYNCS.ARRIVE.TRANS64.RED.A1T0 RZ, [UR8], RZ ;  /* 0x000000ffffff79a7 */ /* 0x000fe20008100408 */
[----:B------:R-:W2:Y:S02]  /*4280*/  SYNCS.PHASECHK.TRANS64.TRYWAIT P2, [UR7+0x58], R14 ;  /* 0x0000580eff0075a7 */ /* 0x000ea40008041107 */
[----:B-12---:R-:W-:Y:S05]  /*4290*/  @!P2 BRA `(.L_x_74) ;  /* 0x00000050008ca947 */ /* 0x006fea0003800000 */
.L_x_160:
[----:B------:R-:W-:Y:S01]  /*42a0*/  @!P4 R2UR UR8, R2 ;  /* 0x000000000208c2ca */ /* 0x000fe200000e0000 */
[----:B------:R-:W-:Y:S01]  /*42b0*/  VOTEU.ALL UP1, P4 ;  /* 0x0000000000ff7886 */ /* 0x000fe20002020000 */
[----:B------:R-:W-:Y:S01]  /*42c0*/  @!P4 R2UR UR9, R8 ;  /* 0x000000000809c2ca */ /* 0x000fe200000e0000 */
[----:B-1----:R-:W-:Y:S01]  /*42d0*/  @!P4 IMAD.MOV.U32 R0, RZ, RZ, 0x2000 ;  /* 0x00002000ff00c424 */ /* 0x002fe200078e00ff */
[----:B------:R-:W-:Y:S01]  /*42e0*/  UMOV UR10, 0x0 ;  /* 0x00000000000a7882 */ /* 0x000fe20000000000 */
[----:B------:R-:W-:Y:S01]  /*42f0*/  UMOV UR11, 0x10000000 ;  /* 0x10000000000b7882 */ /* 0x000fe20000000000 */
[----:B------:R-:W-:Y:S02]  /*4300*/  @!UP1 UIADD3 UR26, UPT, UPT, UR34, 0x40, URZ ;  /* 0x00000040221a9890 */ /* 0x000fe4000fffe0ff */
[----:B------:R-:W-:Y:S01]  /*4310*/  @!UP1 UIADD3 UR24, UPT, UPT, UR7, 0x2400, URZ ;  /* 0x0000240007189890 */ /* 0x000fe2000fffe0ff */
[----:B------:R-:W-:Y:S01]  /*4320*/  VOTEU.ALL UP1, P4 ;  /* 0x0000000000ff7886 */ /* 0x000fe20002020000 */
[----:B------:R-:W-:Y:S01]  /*4330*/  UMOV UR27, UR35 ;  /* 0x00000023001b7c82 */ /* 0x000fe20008000000 */
[----:B------:R-:W-:Y:S02]  /*4340*/  UMOV UR28, UR36 ;  /* 0x00000024001c7c82 */ /* 0x000fe40008000000 */
        /* <DEDUP_REMOVED lines=12> */
.L_x_162:
[----:B------:R-:W2:Y:S01]  /*4410*/  LDC.64 R12, c[0x0][0xb18] ;  /* 0x0002c600ff0c7b82 */ /* 0x000ea20000000a00 */
[----:B------:R-:W-:Y:S01]  /*4420*/  @!P4 R2UR UR8, R2 ;  /* 0x000000000208c2ca */ /* 0x000fe200000e0000 */
[----:B------:R-:W-:Y:S01]  /*4430*/  VOTEU.ALL UP1, P4 ;  /* 0x0000000000ff7886 */ /* 0x000fe20002020000 */
[----:B------:R-:W-:Y:S01]  /*4440*/  @!P4 R2UR UR9, R8 ;  /* 0x000000000809c2ca */ /* 0x000fe200000e0000 */
[----:B-1----:R-:W-:Y:S01]  /*4450*/  @!P4 IMAD.MOV.U32 R0, RZ, RZ, 0x2000 ;  /* 0x00002000ff00c424 */ /* 0x002fe200078e00ff */
[----:B------:R-:W-:Y:S03]  /*4460*/  UMOV UR10, 0x0 ;  /* 0x00000000000a7882 */ /* 0x000fe60000000000 */
[----:B------:R-:W1:Y:S01]  /*4470*/  @!P1 LDC R2, c[0x0][0xb0c] ;  /* 0x0002c300ff029b82 */ /* 0x000e620000000800 */
[----:B------:R-:W-:Y:S01]  /*4480*/  @!UP1 UIADD3 UR18, UPT, UPT, UR34, 0x80, URZ ;  /* 0x0000008022129890 */ /* 0x000fe2000fffe0ff */
[----:B------:R-:W-:Y:S01]  /*4490*/  @P3 SHF.R.U32.HI R26, RZ, 0x10, R21 ;  /* 0x00000010ff1a3819 */ /* 0x000fe20000011615 */
[----:B------:R-:W-:Y:S01]  /*44a0*/  @!UP1 UIADD3 UR16, UPT, UPT, UR7, 0x4400, URZ ;  /* 0x0000440007109890 */ /* 0x000fe2000fffe0ff */
[----:B------:R-:W-:Y:S01]  /*44b0*/  VIADD R28, R28, 0x1 ;  /* 0x000000011c1c7836 */ /* 0x000fe20000000000 */
[----:B------:R-:W-:Y:S01]  /*44c0*/  VOTEU.ALL UP1, P4 ;  /* 0x0000000000ff7886 */ /* 0x000fe20002020000 */
[----:B------:R-:W-:Y:S01]  /*44d0*/  UMOV UR11, 0x10000000 ;  /* 0x10000000000b7882 */ /* 0x000fe20000000000 */
[----:B------:R-:W-:Y:S01]  /*44e0*/  UMOV UR19, UR35 ;  /* 0x0000002300137c82 */ /* 0x000fe20008000000 */
[----:B------:R-:W-:Y:S01]  /*44f0*/  IMAD.U32 R9, RZ, RZ, UR8 ;  /* 0x00000008ff097e24 */ /* 0x000fe2000f8e00ff */
[----:B------:R-:W-:Y:S01]  /*4500*/  UMOV UR20, UR36 ;  /* 0x0000002400147c82 */ /* 0x000fe20008000000 */
[----:B------:R-:W-:Y:S01]  /*4510*/  IMAD.U32 R8, RZ, RZ, UR9 ;  /* 0x00000009ff087e24 */ /* 0x000fe2000f8e00ff */
[----:B------:R-:W-:Y:S02]  /*4520*/  UPRMT UR8, UR37, 0x654, UR17 ;  /* 0x0000065425087896 */ /* 0x000fe40008000011 */
[----:B------:R-:W-:Y:S02]  /*4530*/  @!P4 R2UR UR15, R9 ;  /* 0x00000000090fc2ca */ /* 0x000fe400000e0000 */
[----:B------:R-:W-:Y:S02]  /*4540*/  @!P4 R2UR UR14, R8 ;  /* 0x00000000080ec2ca */ /* 0x000fe400000e0000 */
[----:B------:R-:W3:Y:S11]  /*4550*/  LDC.64 R8, c[0x0][0xb10] ;  /* 0x0002c400ff087b82 */ /* 0x000ef60000000a00 */
[----:B------:R1:W-:Y:S01]  /*4560*/  @!UP1 UTMALDG.3D [UR16], [UR14], desc[UR10] ;  /* 0x00000a100e0095b4 */ /* 0x0003e20008011000 */
[----:B------:R5:W-:Y:S01]  /*4570*/  @!P4 SYNCS.ARRIVE.TRANS64.RED.A0TR RZ, [UR7+0x40], R0 ;  /* 0x00004000ffffc9a7 */ /* 0x000be20008300407 */
[C---:B---3--:R-:W-:Y:S01]  /*4580*/  @!P1 IMAD.HI.U32 R8, R11.reuse, R8, RZ ;  /* 0x000000080b089227 */ /* 0x048fe200078e00ff */
[----:B--2---:R-:W-:Y:S02]  /*4590*/  @!P1 ISETP.NE.AND P0, PT, R12, 0x1, PT ;  /* 0x000000010c00980c */ /* 0x004fe40003f05270 */
[----:B-1----:R-:W-:Y:S01]  /*45a0*/  @!P1 ISETP.NE.AND P2, PT, R2, 0x1, PT ;  /* 0x000000010200980c */ /* 0x002fe20003f45270 */
[----:B------:R-:W-:Y:S01]  /*45b0*/  SYNCS.ARRIVE.TRANS64.RED.A1T0 RZ, [UR8], RZ ;  /* 0x000000ffffff79a7 */ /* 0x000fe20008100408 */
[C---:B------:R-:W-:Y:S01]  /*45c0*/  @!P1 IMAD.HI.U32 R13, R10.reuse, R13, RZ ;  /* 0x0000000d0a0d9227 */ /* 0x040fe200078e00ff */
[----:B------:R-:W-:Y:S04]  /*45d0*/  @!P1 SHF.R.U32.HI R8, RZ, R9, R8 ;  /* 0x00000009ff089219 */ /* 0x000fe80000011608 */
[----:B------:R-:W-:Y:S01]  /*45e0*/  @!P1 SEL R8, R11, R8, !P2 ;  /* 0x000000080b089207 */ /* 0x000fe20005000000 */
[----:B------:R-:W1:Y:S01]  /*45f0*/  SYNCS.PHASECHK.TRANS64.TRYWAIT P5, [UR7+0x68], R14 ;  /* 0x0000680eff0075a7 */ /* 0x000e6200080a1107 */
[----:B-----5:R-:W2:Y:S02]  /*4600*/  @!P1 LDC R0, c[0x0][0xb20] ;  /* 0x0002c800ff009b82 */ /* 0x020ea40000000800 */
[----:B--2---:R-:W-:Y:S04]  /*4610*/  @!P1 SHF.R.U32.HI R0, RZ, R0, R13 ;  /* 0x00000000ff009219 */ /* 0x004fe8000001160d */
[----:B------:R-:W-:Y:S05]  /*4620*/  @!P1 SEL R9, R10, R0, !P0 ;  /* 0x000000000a099207 */ /* 0x000fea0004000000 */
[----:B------:R-:W-:Y:S02]  /*4630*/  @!P1 IMAD.IADD R0, R9, 0x1, -R8 ;  /* 0x0000000109009824 */ /* 0x000fe400078e0a08 */
[----:B------:R-:W-:Y:S02]  /*4640*/  @!P1 IMAD.IADD R8, R8, 0x1, -R9 ;  /* 0x0000000108089824 */ /* 0x000fe400078e0a09 */
[----:B------:R-:W-:Y:S02]  /*4650*/  @!P1 IMAD R11, R0, R2, R11 ;  /* 0x00000002000b9224 */ /* 0x000fe400078e020b */
[----:B------:R-:W-:Y:S01]  /*4660*/  @!P1 IMAD R10, R8, R12, R10 ;  /* 0x0000000c080a9224 */ /* 0x000fe200078e020a */
[----:B-1----:R-:W-:Y:S06]  /*4670*/  @!P5 BRA `(.L_x_76) ;  /* 0x0000004c00c4d947 */ /* 0x002fec0003800000 */
.L_x_164:
[----:B------:R-:W-:Y:S01]  /*4680*/  @!P4 IADD3 R2, P0, PT, R30, 0x580, RZ ;  /* 0x000005801e02c810 */ /* 0x000fe20007f1e0ff */
[----:B------:R-:W-:Y:S01]  /*4690*/  VOTEU.ALL UP1, P4 ;  /* 0x0000000000ff7886 */ /* 0x000fe20002020000 */
[----:B------:R-:W-:Y:S01]  /*46a0*/  UMOV UR18, 0x0 ;  /* 0x0000000000127882 */ /* 0x000fe20000000000 */
[----:B------:R-:W-:Y:S01]  /*46b0*/  UMOV UR19, 0x10000000 ;  /* 0x1000000000137882 */ /* 0x000fe20000000000 */
[----:B------:R-:W-:Y:S01]  /*46c0*/  @!P4 R2UR UR9, R2 ;  /* 0x000000000209c2ca */ /* 0x000fe200000e0000 */
[----:B-1----:R-:W-:Y:S01]  /*46d0*/  @!P4 IMAD.X R0, RZ, RZ, R31, P0 ;  /* 0x000000ffff00c224 */ /* 0x002fe200000e061f */
[----:B------:R-:W-:Y:S01]  /*46e0*/  @!UP1 UIADD3 UR10, UPT, UPT, UR34, 0xc0, URZ ;  /* 0x000000c0220a9890 */ /* 0x000fe2000fffe0ff */
[----:B------:R-:W-:Y:S01]  /*46f0*/  ISETP.NE.AND P0, PT, R28, 0x2, PT ;  /* 0x000000021c00780c */ /* 0x000fe20003f05270 */
[----:B------:R-:W-:Y:S01]  /*4700*/  UMOV UR11, UR35 ;  /* 0x00000023000b7c82 */ /* 0x000fe20008000000 */
[----:B------:R-:W-:Y:S01]  /*4710*/  UMOV UR12, UR36 ;  /* 0x00000024000c7c82 */ /* 0x000fe20008000000 */
[----:B------:R-:W-:Y:S01]  /*4720*/  @!P4 R2UR UR8, R0 ;  /* 0x000000000008c2ca */ /* 0x000fe200000e0000 */
[----:B------:R-:W-:Y:S01]  /*4730*/  IMAD.IADD R14, R10, 0x1, R86 ;  /* 0x000000010a0e7824 */ /* 0x000fe200078e0256 */
[----:B------:R-:W-:Y:S01]  /*4740*/  @P3 R2UR UR36, R26 ;  /* 0x000000001a2432ca */ /* 0x000fe200000e0000 */
[----:B------:R-:W-:Y:S01]  /*4750*/  IMAD.IADD R15, R11, 0x1, R87 ;  /* 0x000000010b0f7824 */ /* 0x000fe200078e0257 */
[----:B------:R-:W-:Y:S02]  /*4760*/  SEL R0, RZ, 0x1, P0 ;  /* 0x00000001ff007807 */ /* 0x000fe40000000000 */
[----:B------:R-:W-:Y:S01]  /*4770*/  LOP3.LUT R29, R29, 0x1, RZ, 0x3c, !PT ;  /* 0x000000011d1d7812 */ /* 0x000fe200078e3cff */
[----:B------:R-:W-:Y:S01]  /*4780*/  IMAD.U32 R8, RZ, RZ, UR9 ;  /* 0x00000009ff087e24 */ /* 0x000fe2000f8e00ff */
[----:B------:R-:W-:Y:S01]  /*4790*/  @!UP1 UIADD3 UR9, UPT, UPT, UR7, 0x48, URZ ;  /* 0x0000004807099890 */ /* 0x000fe2000fffe0ff */
[----:B------:R-:W-:Y:S02]  /*47a0*/  LOP3.LUT R27, R27, R0, RZ, 0x3c, !PT ;  /* 0x000000001b1b7212 */ /* 0x000fe400078e3cff */
[----:B------:R-:W-:Y:S02]  /*47b0*/  SEL R28, R28, RZ, P0 ;  /* 0x000000ff1c1c7207 */ /* 0x000fe40000000000 */
[----:B------:R-:W-:Y:S01]  /*47c0*/  IMAD.U32 R9, RZ, RZ, UR8 ;  /* 0x00000008ff097e24 */ /* 0x000fe2000f8e00ff */
[----:B------:R-:W-:Y:S01]  /*47d0*/  @!P4 R2UR UR14, R8 ;  /* 0x00000000080ec2ca */ /* 0x000fe200000e0000 */
[----:B------:R-:W-:Y:S01]  /*47e0*/  @!UP1 UIADD3 UR8, UPT, UPT, UR7, 0x6400, URZ ;  /* 0x0000640007089890 */ /* 0x000fe2000fffe0ff */
[----:B------:R-:W-:Y:S02]  /*47f0*/  VOTEU.ALL UP1, P4 ;  /* 0x0000000000ff7886 */ /* 0x000fe40002020000 */
[----:B------:R-:W-:Y:S11]  /*4800*/  @!P4 R2UR UR15, R9 ;  /* 0x00000000090fc2ca */ /* 0x000ff600000e0000 */
[----:B------:R-:W-:Y:S02]  /*4810*/  @!UPT UIADD3 URZ, UPT, UPT, URZ, URZ, URZ ;  /* 0x000000fffffff290 */ /* 0x000fe4000fffe0ff */
[----:B------:R2:W-:Y:S01]  /*4820*/  @!UP1 UTMALDG.3D [UR8], [UR14], desc[UR18] ;  /* 0x000012080e0095b4 */ /* 0x0005e20008011000 */
[----:B------:R2:W-:Y:S01]  /*4830*/  @!P4 SYNCS.ARRIVE.TRANS64.RED.A0TR RZ, [UR7+0x48], R25 ;  /* 0x00004819ffffc9a7 */ /* 0x0005e20008300407 */
[----:B------:R-:W-:Y:S01]  /*4840*/  UPLOP3.LUT UP1, UPT, UPT, UPT, UPT, 0x80, 0x8 ;  /* 0x000000000008789c */ /* 0x000fe20003f2f070 */
[----:B------:R-:W-:Y:S01]  /*4850*/  SYNCS.ARRIVE.TRANS64.RED.A1T0 RZ, [UR13], RZ ;  /* 0x000000ffffff79a7 */ /* 0x000fe2000810040d */
[----:B------:R-:W-:Y:S09]  /*4860*/  @P3 BRA `(.L_x_77) ;  /* 0xfffffff000a03947 */ /* 0x000ff2000383ffff */
[----:B------:R-:W-:-:S04]  /*4870*/  SHF.L.U32 R2, R29, 0x1f, RZ ;  /* 0x0000001f1d027819 */ /* 0x000fc800000006ff */
[----:B------:R-:W1:Y:S02]  /*4880*/  SYNCS.PHASECHK.TRANS64.TRYWAIT P0, [UR7+0x50], R2 ;  /* 0x00005002ff0075a7 */ /* 0x000e640008001107 */
[----:B-1----:R-:W-:Y:S05]  /*4890*/  @!P0 BRA `(.L_x_78) ;  /* 0x0000004c00548947 */ /* 0x002fea0003800000 */
.L_x_166:
[----:B------:R-:W3:Y:S02]  /*48a0*/  SYNCS.PHASECHK.TRANS64.TRYWAIT P0, [UR7+0x58], R2 ;  /* 0x00005802ff0075a7 */ /* 0x000ee40008001107 */
[----:B---3--:R-:W-:Y:S05]  /*48b0*/  @!P0 BRA `(.L_x_79) ;  /* 0x0000004c00648947 */ /* 0x008fea0003800000 */
.L_x_168:
[----:B------:R-:W3:Y:S02]  /*48c0*/  SYNCS.PHASECHK.TRANS64.TRYWAIT P0, [UR7+0x60], R2 ;  /* 0x00006002ff0075a7 */ /* 0x000ee40008001107 */
[----:B---3--:R-:W-:Y:S05]  /*48d0*/  @!P0 BRA `(.L_x_80) ;  /* 0x0000004c00748947 */ /* 0x008fea0003800000 */
.L_x_170:
[----:B-1----:R-:W-:-:S07]  /*48e0*/  MOV R0, UR7 ;  /* 0x0000000700007c02 */ /* 0x002fce0008000f00 */
.L_x_81:
[----:B-1----:R-:W-:-:S04]  /*48f0*/  SHF.L.U32 R2, R29, 0x1f, RZ ;  /* 0x0000001f1d027819 */ /* 0x002fc800000006ff */
[----:B------:R1:W3:Y:S03]  /*4900*/  SYNCS.PHASECHK.TRANS64.TRYWAIT P0, [R0+URZ+0x68], R2 ;  /* 0x00006802000075a7 */ /* 0x0002e600080011ff */
[----:B---3--:R-:W-:Y:S05]  /*4910*/  @!P0 NANOSLEEP.SYNCS 0x989680 ;  /* 0x009896800000895d */ /* 0x008fea0003900000 */
[----:B------:R-:W3:Y:S02]  /*4920*/  @!P0 SYNCS.PHASECHK.TRANS64 P0, [R0+URZ+0x68], R2 ;  /* 0x00006802000085a7 */ /* 0x000ee400080010ff */
[----:B--23--:R-:W-:Y:S05]  /*4930*/  @P0 EXIT ;  /* 0x000000000000094d */ /* 0x00cfea0003800000 */
[----:B------:R-:W-:Y:S05]  /*4940*/  BRA `(.L_x_81) ;  /* 0xfffffffc00e87947 */ /* 0x000fea000383ffff */
.L_x_66:
[----:B------:R-:W-:-:S06]  /*4950*/  UISETP.GE.AND UP1, UPT, UR8, 0x4, UPT ;  /* 0x000000040800788c */ /* 0x000fcc000bf26270 */
[----:B------:R-:W-:-:S13]  /*4960*/  PLOP3.LUT P0, PT, PT, PT, UP1, 0x80, 0x8 ;  /* 0x000000000008781c */ /* 0x000fda0003f0f018 */
[----:B------:R-:W-:Y:S05]  /*4970*/  @!P0 EXIT ;  /* 0x000000000000894d */ /* 0x000fea0003800000 */
[----:B------:R-:W-:Y:S01]  /*4980*/  BAR.SYNC.DEFER_BLOCKING 0x6, 0xa0 ;  /* 0x0182800000007b1d */ /* 0x000fe20000010000 */
[C---:B------:R-:W-:Y:S01]  /*4990*/  IMAD.SHL.U32 R4, R101.reuse, 0x40, RZ ;  /* 0x0000004065047824 */ /* 0x040fe200078e00ff */
[C---:B------:R-:W-:Y:S01]  /*49a0*/  R2P PR, R101.reuse, 0x6 ;  /* 0x0000000665007804 */ /* 0x040fe20000000000 */
[C---:B------:R-:W-:Y:S01]  /*49b0*/  IMAD.SHL.U32 R92, R101.reuse, 0x8, RZ ;  /* 0x00000008655c7824 */ /* 0x040fe200078e00ff */
[----:B------:R-:W-:Y:S01]  /*49c0*/  CS2R R96, SRZ ;  /* 0x0000000000607805 */ /* 0x000fe2000001ff00 */
[C---:B------:R-:W-:Y:S01]  /*49d0*/  IMAD.U32 R46, R101.reuse, 0x10000, RZ ;  /* 0x00010000652e7824 */ /* 0x040fe200078e00ff */
[----:B------:R-:W-:Y:S02]  /*49e0*/  UMOV UR48, 0x400 ;  /* 0x0000040000307882 */ /* 0x000fe40000000000 */
[----:B------:R-:W1:Y:S01]  /*49f0*/  LDC R91, c[0x0][0x370] ;  /* 0x0000dc00ff5b7b82 */ /* 0x000e620000000800 */
[----:B------:R-:W-:Y:S01]  /*4a00*/  ULEA UR48, UR37, UR48, 0x18 ;  /* 0x0000003025307291 */ /* 0x000fe2000f8ec0ff */
[C---:B------:R-:W-:Y:S01]  /*4a10*/  LOP3.LUT R3, R4.reuse, 0x1c0, RZ, 0xc0, !PT ;  /* 0x000001c004037812 */ /* 0x040fe200078ec0ff */
[----:B------:R-:W-:Y:S01]  /*4a20*/  IMAD.SHL.U32 R2, R101, 0x20, RZ ;  /* 0x0000002065027824 */ /* 0x000fe200078e00ff */
[----:B------:R-:W-:Y:S01]  /*4a30*/  LOP3.LUT R4, R4, 0x200, RZ, 0xc0, !PT ;  /* 0x0000020004047812 */ /* 0x000fe200078ec0ff */
[----:B------:R-:W-:Y:S01]  /*4a40*/  IMAD.MOV.U32 R99, RZ, RZ, 0x20 ;  /* 0x00000020ff637424 */ /* 0x000fe200078e00ff */
[----:B------:R-:W-:Y:S01]  /*4a50*/  LOP3.LUT R92, R3, 0x38, R92, 0xf8, !PT ;  /* 0x00000038035c7812 */ /* 0x000fe200078ef85c */
[----:B------:R-:W-:Y:S01]  /*4a60*/  UIADD3 UR4, UPT, UPT, UR48, 0x400, URZ ;  /* 0x0000040030047890 */ /* 0x000fe2000fffe0ff */
[----:B------:R-:W2:Y:S01]  /*4a70*/  LDC R42, c[0x0][0xb0c] ;  /* 0x0002c300ff2a7b82 */ /* 0x000ea20000000800 */
[----:B------:R-:W-:Y:S01]  /*4a80*/  SHF.R.U32.HI R3, RZ, 0x1, R101 ;  /* 0x00000001ff037819 */ /* 0x000fe20000011665 */
[----:B------:R-:W-:Y:S01]  /*4a90*/  IMAD.MOV.U32 R98, RZ, RZ, 0x1 ;  /* 0x00000001ff627424 */ /* 0x000fe200078e00ff */
[----:B------:R-:W-:Y:S01]  /*4aa0*/  LOP3.LUT R46, R46, 0x600000, RZ, 0xc0, !PT ;  /* 0x006000002e2e7812 */ /* 0x000fe200078ec0ff */
[----:B------:R-:W-:Y:S01]  /*4ab0*/  IMAD.MOV.U32 R45, RZ, RZ, RZ ;  /* 0x000000ffff2d7224 */ /* 0x000fe200078e00ff */
[----:B------:R-:W-:Y:S01]  /*4ac0*/  LOP3.LUT R2, R4, 0xc00, R2, 0xf8, !PT ;  /* 0x00000c0004027812 */ /* 0x000fe200078ef802 */
[----:B------:R-:W-:Y:S01]  /*4ad0*/  IMAD.MOV.U32 R104, RZ, RZ, RZ ;  /* 0x000000ffff687224 */ /* 0x000fe200078e00ff */
[----:B------:R-:W-:Y:S01]  /*4ae0*/  LOP3.LUT R92, R92, 0x8, R3, 0x78, !PT ;  /* 0x000000085c5c7812 */ /* 0x000fe200078e7803 */
[----:B------:R-:W4:Y:S01]  /*4af0*/  LDC R89, c[0x0][0xb20] ;  /* 0x0002c800ff597b82 */ /* 0x000f220000000800 */
[----:B------:R-:W3:Y:S01]  /*4b00*/  LDS R0, [UR48+0x130] ;  /* 0x00013030ff007984 */ /* 0x000ee20008000800 */
[----:B------:R-:W-:Y:S01]  /*4b10*/  SEL R100, R99, 0xffffffe0, !P2 ;  /* 0xffffffe063647807 */ /* 0x000fe20005000000 */
[----:B------:R-:W-:Y:S01]  /*4b20*/  IMAD.U32 R94, RZ, RZ, UR4 ;  /* 0x00000004ff5e7e24 */ /* 0x000fe2000f8e00ff */
[----:B------:R-:W-:Y:S01]  /*4b30*/  LOP3.LUT R92, R2, R92, RZ, 0xfc, !PT ;  /* 0x0000005c025c7212 */ /* 0x000fe200078efcff */
[----:B------:R-:W1:Y:S01]  /*4b40*/  LDCU.64 UR52, c[0x0][0x348] ;  /* 0x00006900ff3477ac */ /* 0x000e620008000a00 */
[----:B------:R-:W-:-:S02]  /*4b50*/  LOP3.LUT R101, R101, 0x60, RZ, 0xc0, !PT ;  /* 0x0000006065657812 */ /* 0x000fc400078ec0ff */
[----:B------:R-:W1:Y:S01]  /*4b60*/  LDC R41, c[0x0][0xb30] ;  /* 0x0002cc00ff297b82 */ /* 0x000e620000000800 */
[----:B------:R-:W-:Y:S01]  /*4b70*/  SEL R99, R99, 0xffffffe0, !P1 ;  /* 0xffffffe063637807 */ /* 0x000fe20004800000 */
[----:B------:R-:W1:Y:S01]  /*4b80*/  LDCU.64 UR38, c[0x0][0x888] ;  /* 0x00011100ff2677ac */ /* 0x000e620008000a00 */
[----:B------:R-:W1:Y:S05]  /*4b90*/  LDCU.64 UR44, c[0x0][0x890] ;  /* 0x00011200ff2c77ac */ /* 0x000e6a0008000a00 */
[----:B------:R-:W1:Y:S01]  /*4ba0*/  LDC.64 R84, c[0x0][0xb10] ;  /* 0x0002c400ff547b82 */ /* 0x000e620000000a00 */
[----:B------:R-:W-:Y:S01]  /*4bb0*/  UMOV UR49, URZ ;  /* 0x000000ff00317c82 */ /* 0x000fe20008000000 */
[----:B------:R-:W-:-:S06]  /*4bc0*/  UMOV UR51, URZ ;  /* 0x000000ff00337c82 */ /* 0x000fcc0008000000 */
[----:B------:R-:W1:Y:S08]  /*4bd0*/  LDC.64 R38, c[0x0][0xb18] ;  /* 0x0002c600ff267b82 */ /* 0x000e700000000a00 */
[----:B------:R-:W1:Y:S08]  /*4be0*/  LDC.64 R36, c[0x0][0xb28] ;  /* 0x0002ca00ff247b82 */ /* 0x000e700000000a00 */
[----:B------:R-:W1:Y:S01]  /*4bf0*/  LDC.64 R82, c[0x0][0x8b0] ;  /* 0x00022c00ff527b82 */ /* 0x000e620000000a00 */
[----:B---3--:R-:W-:-:S07]  /*4c00*/  IMAD.IADD R46, R0, 0x1, R46 ;  /* 0x00000001002e7824 */ /* 0x008fce00078e022e */
[----:B------:R-:W3:Y:S08]  /*4c10*/  LDC.64 R80, c[0x0][0x8a8] ;  /* 0x00022a00ff507b82 */ /* 0x000ef00000000a00 */
[----:B--2-4-:R-:W1:Y:S02]  /*4c20*/  LDC R90, c[0x0][0x374] ;  /* 0x0000dd00ff5a7b82 */ /* 0x014e640000000800 */
.L_x_125:
[----:B------:R-:W-:Y:S02]  /*4c30*/  LEA R0, R104, UR48, 0x3 ;  /* 0x0000003068007c11 */ /* 0x000fe4000f8e18ff */
[----:B------:R-:W-:Y:S02]  /*4c40*/  SHF.L.U32 R2, R96, 0x1f, RZ ;  /* 0x0000001f60027819 */ /* 0x000fe400000006ff */
[----:B-1----:R-:W-:Y:S02]  /*4c50*/  LEA R16, R104, UR48, 0x4 ;  /* 0x0000003068107c11 */ /* 0x002fe4000f8e20ff */
[----:B------:R-:W2:Y:S02]  /*4c60*/  SYNCS.PHASECHK.TRANS64.TRYWAIT P0, [R0+URZ+0x80], R2 ;  /* 0x00008002000075a7 */ /* 0x000ea400080011ff */
[----:B--2---:R-:W-:Y:S05]  /*4c70*/  @!P0 BRA `(.L_x_82) ;  /* 0x0000004800a48947 */ /* 0x004fea0003800000 */
.L_x_171:
[----:B------:R-:W4:Y:S01]  /*4c80*/  LDC.64 R10, c[0x0][0xb10] ;  /* 0x0002c400ff0a7b82 */ /* 0x000f220000000a00 */
[----:B------:R-:W3:Y:S01]  /*4c90*/  LDS.128 R16, [R16+0x110] ;  /* 0x0001100010107984 */ /* 0x000ee20000000c00 */
[----:B-1----:R-:W-:Y:S01]  /*4ca0*/  ISETP.NE.AND P1, PT, R41, 0x1, PT ;  /* 0x000000012900780c */ /* 0x002fe20003f25270 */
[----:B--2---:R-:W-:Y:S01]  /*4cb0*/  VIADD R0, R0, 0x90 ;  /* 0x0000009000007836 */ /* 0x004fe20000000000 */
[----:B------:R-:W-:Y:S04]  /*4cc0*/  ISETP.GE.AND P0, PT, R40, 0x1, PT ;  /* 0x000000012800780c */ /* 0x000fe80003f06270 */
[----:B------:R-:W1:Y:S01]  /*4cd0*/  LDC.64 R8, c[0x0][0xb18] ;  /* 0x0002c600ff087b82 */ /* 0x000e620000000a00 */
[----:B------:R-:W-:Y:S01]  /*4ce0*/  PRMT R0, RZ, 0x654, R0 ;  /* 0x00000654ff007816 */ /* 0x000fe20000000000 */
[----:B------:R-:W-:Y:S01]  /*4cf0*/  @!PT LDS RZ, [RZ] ;  /* 0x00000000fffff984 */ /* 0x000fe20000000800 */
[----:B------:R-:W-:Y:S01]  /*4d00*/  @!PT LDS RZ, [RZ] ;  /* 0x00000000fffff984 */ /* 0x000fe20000000800 */
[----:B------:R-:W-:Y:S01]  /*4d10*/  @!PT LDS RZ, [RZ] ;  /* 0x00000000fffff984 */ /* 0x000fe20000000800 */
[----:B------:R-:W-:Y:S01]  /*4d20*/  @!PT LDS RZ, [RZ] ;  /* 0x00000000fffff984 */ /* 0x000fe20000000800 */
[----:B------:R2:W-:Y:S06]  /*4d30*/  MEMBAR.ALL.CTA ;  /* 0x0000000000007992 */ /* 0x0005ec0000008000 */
[----:B--2---:R-:W2:Y:S01]  /*4d40*/  FENCE.VIEW.ASYNC.S ;  /* 0x00000000000073c6 */ /* 0x004ea20000000000 */
[----:B------:R-:W1:Y:S08]  /*4d50*/  @!P1 LDC R12, c[0x0][0xb20] ;  /* 0x0002c800ff0c9b82 */ /* 0x000e700000000800 */
[----:B------:R-:W1:Y:S01]  /*4d60*/  @!P1 LDC R7, c[0x0][0xb0c] ;  /* 0x0002c300ff079b82 */ /* 0x000e620000000800 */
[----:B--2---:R2:W-:Y:S01]  /*4d70*/  SYNCS.ARRIVE.TRANS64.RED.A1T0 RZ, [R0+URZ], RZ ;  /* 0x000000ff00ff79a7 */ /* 0x0045e200081004ff */
[----:B---3--:R-:W-:Y:S04]  /*4d80*/  LOP3.LUT P4, RZ, R18, 0x1, RZ, 0xc0, !PT ;  /* 0x0000000112ff7812 */ /* 0x008fe8000788c0ff */
[----:B------:R-:W-:Y:S09]  /*4d90*/  P2R R102, PR, RZ, 0x10 ;  /* 0x00000010ff667803 */ /* 0x000ff20000000000 */
[----:B------:R-:W-:Y:S02]  /*4da0*/  @P4 MOV R44, R16 ;  /* 0x00000010002c4202 */ /* 0x000fe40000000f00 */
[----:B------:R-:W-:Y:S01]  /*4db0*/  @P4 LOP3.LUT R43, R17, 0xffff, RZ, 0xc0, !PT ;  /* 0x0000ffff112b4812 */ /* 0x000fe200078ec0ff */
[----:B--2-4-:R-:W-:Y:S06]  /*4dc0*/  @!P0 BRA `(.L_x_83) ;  /* 0x0000000000a48947 */ /* 0x014fec0003800000 */
[----:B------:R-:W-:Y:S01]  /*4dd0*/  IMAD.HI.U32 R0, R90, R39, RZ ;  /* 0x000000275a007227 */ /* 0x000fe200078e00ff */
[----:B------:R-:W-:Y:S02]  /*4de0*/  ISETP.NE.AND P0, PT, R38, 0x1, PT ;  /* 0x000000012600780c */ /* 0x000fe40003f05270 */
[----:B------:R-:W-:Y:S01]  /*4df0*/  ISETP.NE.AND P2, PT, R40, 0x1, PT ;  /* 0x000000012800780c */ /* 0x000fe20003f45270 */
[----:B------:R-:W-:Y:S01]  /*4e00*/  IMAD.HI.U32 R4, R91, R84, RZ ;  /* 0x000000545b047227 */ /* 0x000fe200078e00ff */
[----:B------:R-:W-:Y:S02]  /*4e10*/  SHF.R.U32.HI R0, RZ, R89, R0 ;  /* 0x00000059ff007219 */ /* 0x000fe40000011600 */
[----:B------:R-:W-:Y:S01]  /*4e20*/  ISETP.NE.AND P3, PT, R42, 0x1, PT ;  /* 0x000000012a00780c */ /* 0x000fe20003f65270 */
[----:B------:R-:W-:Y:S01]  /*4e30*/  IMAD.HI.U32 R6, R43, R39, RZ ;  /* 0x000000272b067227 */ /* 0x000fe200078e00ff */
[-C--:B------:R-:W-:Y:S02]  /*4e40*/  SHF.R.U32.HI R4, RZ, R85.reuse, R4 ;  /* 0x00000055ff047219 */ /* 0x080fe40000011604 */
[----:B------:R-:W-:Y:S01]  /*4e50*/  SEL R0, R90, R0, !P0 ;  /* 0x000000005a007207 */ /* 0x000fe20004000000 */
[----:B------:R-:W-:Y:S01]  /*4e60*/  IMAD.HI.U32 R5, R44, R84, RZ ;  /* 0x000000542c057227 */ /* 0x000fe200078e00ff */
[----:B------:R-:W-:Y:S03]  /*4e70*/  SEL R4, R91, R4, !P3 ;  /* 0x000000045b047207 */ /* 0x000fe60005800000 */
[-C--:B------:R-:W-:Y:S01]  /*4e80*/  IMAD.HI.U32 R3, R0, R36.reuse, RZ ;  /* 0x0000002400037227 */ /* 0x080fe200078e00ff */
[----:B------:R-:W-:Y:S03]  /*4e90*/  SHF.R.U32.HI R5, RZ, R85, R5 ;  /* 0x00000055ff057219 */ /* 0x000fe60000011605 */
[----:B------:R-:W-:Y:S01]  /*4ea0*/  IMAD.HI.U32 R2, R4, R36, RZ ;  /* 0x0000002404027227 */ /* 0x000fe200078e00ff */
[----:B------:R-:W-:Y:S02]  /*4eb0*/  @P2 SHF.R.U32.HI R0, RZ, R37, R3 ;  /* 0x00000025ff002219 */ /* 0x000fe40000011603 */
[----:B------:R-:W-:Y:S02]  /*4ec0*/  SHF.R.U32.HI R3, RZ, R89, R6 ;  /* 0x00000059ff037219 */ /* 0x000fe40000011606 */
[----:B------:R-:W-:Y:S01]  /*4ed0*/  @P2 SHF.R.U32.HI R4, RZ, R37, R2 ;  /* 0x00000025ff042219 */ /* 0x000fe20000011602 */
[----:B------:R-:W-:Y:S01]  /*4ee0*/  IMAD R0, R40, R0, RZ ;  /* 0x0000000028007224 */ /* 0x000fe200078e02ff */
[----:B------:R-:W-:Y:S02]  /*4ef0*/  SEL R3, R43, R3, !P0 ;  /* 0x000000032b037207 */ /* 0x000fe40004000000 */
[----:B------:R-:W-:Y:S01]  /*4f00*/  SEL R2, R44, R5, !P3 ;  /* 0x000000052c027207 */ /* 0x000fe20005800000 */
[----:B------:R-:W-:Y:S01]  /*4f10*/  IMAD R5, R40, R4, RZ ;  /* 0x0000000428057224 */ /* 0x000fe200078e02ff */
[C---:B------:R-:W-:Y:S01]  /*4f20*/  ISETP.GE.AND P0, PT, R3.reuse, R0, PT ;  /* 0x000000000300720c */ /* 0x040fe20003f06270 */
[C---:B------:R-:W-:Y:S03]  /*4f30*/  IMAD.HI.U32 R0, R3.reuse, R36, RZ ;  /* 0x0000002403007227 */ /* 0x040fe600078e00ff */
[C---:B------:R-:W-:Y:S02]  /*4f40*/  ISETP.GE.OR P0, PT, R2.reuse, R5, P0 ;  /* 0x000000050200720c */ /* 0x040fe40000706670 */
[----:B------:R-:W-:Y:S04]  /*4f50*/  SHF.R.U32.HI R0, RZ, R37, R0 ;  /* 0x00000025ff007219 */ /* 0x000fe80000011600 */
[C---:B------:R-:W-:Y:S05]  /*4f60*/  SEL R6, R3.reuse, R0, !P2 ;  /* 0x0000000003067207 */ /* 0x040fea0005000000 */
        /* <DEDUP_REMOVED lines=14> */
[----:B------:R-:W-:Y:S07]  /*5050*/  IMAD R43, R3, R38, R43 ;  /* 0x00000026032b7224 */ /* 0x000fee00078e022b */
.L_x_83:
[----:B-1----:R-:W-:Y:S01]  /*5060*/  @!P1 ISETP.NE.AND P0, PT, R8, 0x1, PT ;  /* 0x000000010800980c */ /* 0x002fe20003f05270 */
[----:B------:R-:W-:Y:S01]  /*5070*/  @!P1 IMAD.HI.U32 R2, R43, R9, RZ ;  /* 0x000000092b029227 */ /* 0x000fe200078e00ff */
[----:B------:R-:W-:Y:S01]  /*5080*/  R2UR UR42, R15 ;  /* 0x000000000f2a72ca */ /* 0x000fe200000e0000 */
[----:B------:R-:W-:Y:S01]  /*5090*/  BSSY.RECONVERGENT B6, `(.L_x_84) ;  /* 0x0000031000067945 */ /* 0x000fe20003800200 */
[----:B------:R-:W-:Y:S01]  /*50a0*/  R2UR UR41, R14 ;  /* 0x000000000e2972ca */ /* 0x000fe200000e0000 */
[----:B------:R-:W-:Y:S01]  /*50b0*/  @!P1 IMAD.HI.U32 R0, R44, R10, RZ ;  /* 0x0000000a2c009227 */ /* 0x000fe200078e00ff */
[----:B------:R-:W-:Y:S02]  /*50c0*/  @!P1 SHF.R.U32.HI R2, RZ, R12, R2 ;  /* 0x0000000cff029219 */ /* 0x000fe40000011602 */
[----:B------:R-:W-:Y:S01]  /*50d0*/  @!P1 ISETP.NE.AND P2, PT, R7, 0x1, PT ;  /* 0x000000010700980c */ /* 0x000fe20003f45270 */
[----:B------:R-:W-:Y:S01]  /*50e0*/  VIADD R104, R104, 0x1 ;  /* 0x0000000168687836 */ /* 0x000fe20000000000 */
[----:B------:R-:W-:Y:S02]  /*50f0*/  @!P1 SEL R2, R43, R2, !P0 ;  /* 0x000000022b029207 */ /* 0x000fe40004000000 */
[----:B------:R-:W-:Y:S02]  /*5100*/  @!P1 SHF.R.U32.HI R0, RZ, R11, R0 ;  /* 0x0000000bff009219 */ /* 0x000fe40000011600 */
[----:B------:R-:W-:Y:S01]  /*5110*/  LOP3.LUT P0, RZ, R94, 0x3f0, RZ, 0xc0, !PT ;  /* 0x000003f05eff7812 */ /* 0x000fe2000780c0ff */
[----:B------:R-:W-:Y:S01]  /*5120*/  USHF.L.U32 UR42, UR42, 0x6, URZ ;  /* 0x000000062a2a7899 */ /* 0x000fe200080006ff */
[----:B------:R-:W-:Y:S01]  /*5130*/  @!P1 SEL R3, R44, R0, !P2 ;  /* 0x000000002c039207 */ /* 0x000fe20005000000 */
[----:B------:R-:W-:Y:S01]  /*5140*/  USHF.L.U32 UR41, UR41, 0x8, URZ ;  /* 0x0000000829297899 */ /* 0x000fe200080006ff */
[----:B------:R-:W-:Y:S03]  /*5150*/  @P4 SHF.R.U32.HI R95, RZ, 0x10, R17 ;  /* 0x00000010ff5f4819 */ /* 0x000fe60000011611 */
[----:B------:R-:W-:Y:S02]  /*5160*/  @!P1 IMAD.IADD R0, R2, 0x1, -R3 ;  /* 0x0000000102009824 */ /* 0x000fe400078e0a03 */
[----:B------:R-:W-:Y:S02]  /*5170*/  @!P1 IMAD.IADD R2, R3, 0x1, -R2 ;  /* 0x0000000103029824 */ /* 0x000fe400078e0a02 */
[----:B------:R-:W-:Y:S02]  /*5180*/  @!P1 IMAD R44, R0, R7, R44 ;  /* 0x00000007002c9224 */ /* 0x000fe400078e022c */
[----:B------:R-:W-:Y:S01]  /*5190*/  @!P1 IMAD R43, R2, R8, R43 ;  /* 0x00000008022b9224 */ /* 0x000fe200078e022b */
[----:B------:R-:W-:Y:S06]  /*51a0*/  @!P0 BRA `(.L_x_85) ;  /* 0x00000000007c8947 */ /* 0x000fec0003800000 */
[----:B------:R-:W1:Y:S01]  /*51b0*/  LDCU.64 UR8, c[0x4][0x80] ;  /* 0x01001000ff0877ac */ /* 0x000e620008000a00 */
[----:B------:R-:W-:Y:S01]  /*51c0*/  MOV R2, 0x0 ;  /* 0x0000000000027802 */ /* 0x000fe20000000f00 */
[----:B------:R-:W-:Y:S02]  /*51d0*/  HFMA2 R12, -RZ, RZ, 0, 5.9604644775390625e-08 ;  /* 0x00000001ff0c7431 */ /* 0x000fe400000001ff */
[----:B------:R-:W-:Y:S01]  /*51e0*/  IMAD.MOV.U32 R8, RZ, RZ, 0x70 ;  /* 0x00000070ff087424 */ /* 0x000fe200078e00ff */
[----:B------:R2:W3:Y:S01]  /*51f0*/  LDC.64 R14, c[0x4][R2] ;  /* 0x01000000020e7b82 */ /* 0x0004e20000000a00 */
[----:B------:R-:W4:Y:S01]  /*5200*/  LDCU.64 UR6, c[0x4][0x88] ;  /* 0x01001100ff0677ac */ /* 0x000f220008000a00 */
[----:B------:R-:W-:Y:S01]  /*5210*/  IMAD.MOV.U32 R13, RZ, RZ, RZ ;  /* 0x000000ffff0d7224 */ /* 0x000fe200078e00ff */
[----:B------:R-:W2:Y:S01]  /*5220*/  LDCU.64 UR4, c[0x4][0x8] ;  /* 0x01000100ff0477ac */ /* 0x000ea20008000a00 */
[----:B-1----:R-:W-:Y:S01]  /*5230*/  MOV R5, UR9 ;  /* 0x0000000900057c02 */ /* 0x002fe20008000f00 */
[----:B------:R-:W-:Y:S01]  /*5240*/  IMAD.U32 R4, RZ, RZ, UR8 ;  /* 0x00000008ff047e24 */ /* 0x000fe2000f8e00ff */
[----:B----4-:R-:W-:Y:S01]  /*5250*/  MOV R7, UR7 ;  /* 0x0000000700077c02 */ /* 0x010fe20008000f00 */
[----:B------:R-:W-:Y:S01]  /*5260*/  IMAD.U32 R6, RZ, RZ, UR6 ;  /* 0x00000006ff067e24 */ /* 0x000fe2000f8e00ff */
[----:B--2---:R-:W-:Y:S01]  /*5270*/  MOV R11, UR5 ;  /* 0x00000005000b7c02 */ /* 0x004fe20008000f00 */
[----:B------:R-:W-:Y:S02]  /*5280*/  IMAD.U32 R10, RZ, RZ, UR4 ;  /* 0x00000004ff0a7e24 */ /* 0x000fe4000f8e00ff */
[----:B------:R-:W-:Y:S07]  /*5290*/  LEPC R20, `(.L_x_86) ;  /* 0x000000001014794e */ /* 0x000fee0000000000 */
[----:B---3-5:R-:W-:Y:S05]  /*52a0*/  CALL.ABS.NOINC R14 ;  /* 0x000000000e007343 */ /* 0x028fea0003c00000 */
.L_x_86:
[----:B------:R-:W1:Y:S01]  /*52b0*/  LDCU.64 UR8, c[0x4][0x80] ;  /* 0x01001000ff0877ac */ /* 0x000e620008000a00 */
[----:B------:R-:W2:Y:S01]  /*52c0*/  LDC.64 R2, c[0x4][R2] ;  /* 0x0100000002027b82 */ /* 0x000ea20000000a00 */
[----:B------:R-:W-:Y:S02]  /*52d0*/  HFMA2 R12, -RZ, RZ, 0, 5.9604644775390625e-08 ;  /* 0x00000001ff0c7431 */ /* 0x000fe400000001ff */
[----:B------:R-:W-:Y:S02]  /*52e0*/  IMAD.MOV.U32 R8, RZ, RZ, 0x70 ;  /* 0x00000070ff087424 */ /* 0x000fe400078e00ff */
[----:B------:R-:W-:Y:S01]  /*52f0*/  IMAD.MOV.U32 R13, RZ, RZ, RZ ;  /* 0x000000ffff0d7224 */ /* 0x000fe200078e00ff */
[----:B------:R-:W3:Y:S01]  /*5300*/  LDCU.64 UR6, c[0x4][0x88] ;  /* 0x01001100ff0677ac */ /* 0x000ee20008000a00 */
[----:B------:R-:W4:Y:S01]  /*5310*/  LDCU.64 UR4, c[0x4][0x8] ;  /* 0x01000100ff0477ac */ /* 0x000f220008000a00 */
[----:B-1----:R-:W-:Y:S02]  /*5320*/  MOV R4, UR8 ;  /* 0x0000000800047c02 */ /* 0x002fe40008000f00 */
[----:B------:R-:W-:Y:S02]  /*5330*/  MOV R5, UR9 ;  /* 0x0000000900057c02 */ /* 0x000fe40008000f00 */
[----:B---3--:R-:W-:Y:S01]  /*5340*/  MOV R7, UR7 ;  /* 0x0000000700077c02 */ /* 0x008fe20008000f00 */
[----:B------:R-:W-:Y:S01]  /*5350*/  IMAD.U32 R6, RZ, RZ, UR6 ;  /* 0x00000006ff067e24 */ /* 0x000fe2000f8e00ff */
[----:B----4-:R-:W-:Y:S01]  /*5360*/  MOV R11, UR5 ;  /* 0x00000005000b7c02 */ /* 0x010fe20008000f00 */
[----:B------:R-:W-:Y:S02]  /*5370*/  IMAD.U32 R10, RZ, RZ, UR4 ;  /* 0x00000004ff0a7e24 */ /* 0x000fe4000f8e00ff */
[----:B------:R-:W-:Y:S07]  /*5380*/  LEPC R20, `(.L_x_85) ;  /* 0x000000001014794e */ /* 0x000fee0000000000 */
[----:B--2---:R-:W-:Y:S05]  /*5390*/  CALL.ABS.NOINC R2 ;  /* 0x0000000002007343 */ /* 0x004fea0003c00000 */
.L_x_85:
[----:B------:R-:W-:Y:S05]  /*53a0*/  BSYNC.RECONVERGENT B6 ;  /* 0x0000000000067941 */ /* 0x000fea0003800200 */
.L_x_84:
[----:B------:R-:W-:Y:S01]  /*53b0*/  ISETP.NE.U32.AND P4, PT, R82, RZ, PT ;  /* 0x000000ff5200720c */ /* 0x000fe20003f85070 */
[----:B------:R-:W-:Y:S01]  /*53c0*/  UISETP.NE.AND UP2, UPT, UR50, URZ, UPT ;  /* 0x000000ff3200728c */ /* 0x000fe2000bf45270 */
[----:B------:R-:W-:Y:S01]  /*53d0*/  ISETP.NE.U32.AND P2, PT, RZ, UR38, PT ;  /* 0x00000026ff007c0c */ /* 0x000fe2000bf45070 */
[----:B------:R-:W-:Y:S01]  /*53e0*/  UISETP.NE.U32.AND UP1, UPT, UR44, URZ, UPT ;  /* 0x000000ff2c00728c */ /* 0x000fe2000bf25070 */
[----:B------:R-:W-:Y:S01]  /*53f0*/  ISETP.NE.AND.EX P4, PT, R83, RZ, PT, P4 ;  /* 0x000000ff5300720c */ /* 0x000fe20003f85340 */
[----:B------:R-:W-:Y:S01]  /*5400*/  UPLOP3.LUT UP0, UPT, UPT, UPT, UPT, 0x40, 0x4 ;  /* 0x000000000004789c */ /* 0x000fe20003f0e870 */
[----:B------:R-:W-:Y:S01]  /*5410*/  ISETP.NE.AND.EX P2, PT, RZ, UR39, PT, P2 ;  /* 0x00000027ff007c0c */ /* 0x000fe2000bf45320 */
[----:B------:R-:W-:Y:S01]  /*5420*/  UISETP.NE.AND.EX UP1, UPT, UR45, URZ, UPT, UP1 ;  /* 0x000000ff2d00728c */ /* 0x000fe2000bf25310 */
[----:B------:R-:W-:Y:S04]  /*5430*/  PLOP3.LUT P1, PT, PT, PT, UP2, 0x80, 0x8 ;  /* 0x000000000008781c */ /* 0x000fe80003f2f028 */
[----:B------:R-:W-:Y:S06]  /*5440*/  @UP2 UPLOP3.LUT UP0, UPT, UPT, UPT, UP1, 0x80, 0x8 ;  /* 0x000000000008289c */ /* 0x000fec0003f0f010 */
[----:B------:R-:W-:Y:S01]  /*5450*/  PLOP3.LUT P0, PT, PT, PT, UP0, 0x80, 0x8 ;  /* 0x000000000008781c */ /* 0x000fe20003f0f008 */
[----:B------:R-:W-:Y:S01]  /*5460*/  @!UPT UIADD3 URZ, UPT, UPT, URZ, URZ, URZ ;  /* 0x000000fffffff290 */ /* 0x000fe2000fffe0ff */
[----:B------:R-:W-:Y:S11]  /*5470*/  BRA.U !UP1, `(.L_x_87) ;  /* 0x0000000109387547 */ /* 0x000ff6000b800000 */
[----:B------:R-:W-:Y:S01]  /*5480*/  UISETP.NE.U32.AND UP0, UPT, UR38, URZ, UPT ;  /* 0x000000ff2600728c */ /* 0x000fe2000bf05070 */
[----:B------:R-:W-:Y:S02]  /*5490*/  HFMA2 R0, -RZ, RZ, 0, 5.9604644775390625e-08 ;  /* 0x00000001ff007431 */ /* 0x000fe400000001ff */
[----:B------:R-:W-:Y:S01]  /*54a0*/  IMAD.MOV.U32 R88, RZ, RZ, 0x1 ;  /* 0x00000001ff587424 */ /* 0x000fe200078e00ff */
[----:B------:R-:W-:Y:S06]  /*54b0*/  UISETP.NE.AND.EX UP0, UPT, UR39, URZ, UPT, UP0 ;  /* 0x000000ff2700728c */ /* 0x000fec000bf05300 */
[----:B------:R-:W-:Y:S05]  /*54c0*/  PLOP3.LUT P3, PT, PT, PT, UP0, 0x80, 0x8 ;  /* 0x000000000008781c */ /* 0x000fea0003f6f008 */
[----:B------:R-:W1:Y:S01]  /*54d0*/  @UP0 LDCU.64 UR6, c[0x0][0x888] ;  /* 0x00011100ff0607ac */ /* 0x000e620008000a00 */
[----:B------:R-:W-:Y:S07]  /*54e0*/  @UP0 UIMAD UR4, UR36, UR44, URZ ;  /* 0x0000002c240402a4 */ /* 0x000fee000f8e02ff */
[----:B------:R-:W-:Y:S01]  /*54f0*/  @!P3 PRMT R88, R0, 0x7610, R88 ;  /* 0x000076100058b816 */ /* 0x000fe20000000058 */
[----:B-1----:R-:W-:Y:S03]  /*5500*/  @UP0 UIMAD.WIDE UR6, UR4, 0x4, UR6 ;  /* 0x00000004040608a5 */ /* 0x002fe6000f8e0206 */
[----:B------:R-:W1:Y:S03]  /*5510*/  @!UP0 LDCU UR4, c[0x0][0x880] ;  /* 0x00011000ff0487ac */ /* 0x000e660008000800 */
[----:B------:R-:W-:Y:S01]  /*5520*/  IMAD.U32 R2, RZ, RZ, UR6 ;  /* 0x00000006ff027e24 */ /* 0x000fe2000f8e00ff */
[----:B------:R-:W-:Y:S05]  /*5530*/  MOV R3, UR7 ;  /* 0x0000000700037c02 */ /* 0x000fea0008000f00 */
[----:B-----5:R2:W5:Y:S02]  /*5540*/  @P3 LDG.E R49, desc[UR46][R2.64] ;  /* 0x0000002e02313981 */ /* 0x020564000c1e1900 */
[----:B-12---:R-:W-:Y:S02]  /*5550*/  @!P3 IMAD.U32 R49, RZ, RZ, UR4 ;  /* 0x00000004ff31be24 */ /* 0x006fe4000f8e00ff */
.L_x_87:
[----:B------:R-:W-:Y:S05]  /*5560*/  @!P4 BRA `(.L_x_88) ;  /* 0x000000000020c947 */ /* 0x000fea0003800000 */
[----:B------:R-:W-:Y:S04]  /*5570*/  ISETP.NE.U32.AND P3, PT, R80, RZ, PT ;  /* 0x000000ff5000720c */ /* 0x000fe80003f65070 */
[----:B------:R-:W-:Y:S11]  /*5580*/  ISETP.NE.AND.EX P3, PT, R81, RZ, PT, P3 ;  /* 0x000000ff5100720c */ /* 0x000ff60003f65330 */
[----:B------:R-:W-:Y:S02]  /*5590*/  @!UPT UIADD3 URZ, UPT, UPT, URZ, URZ, URZ ;  /* 0x000000fffffff290 */ /* 0x000fe4000fffe0ff */
[----:B------:R-:W1:Y:S01]  /*55a0*/  @P3 LDC.64 R2, c[0x0][0x8a8] ;  /* 0x00022a00ff023b82 */ /* 0x000e620000000a00 */
[----:B------:R-:W-:Y:S04]  /*55b0*/  @P3 IMAD R0, R82, UR36, RZ ;  /* 0x0000002452003c24 */ /* 0x000fe8000f8e02ff */
[----:B-1----:R-:W-:Y:S05]  /*55c0*/  @P3 IMAD.WIDE R2, R0, 0x4, R2 ;  /* 0x0000000400023825 */ /* 0x002fea00078e0202 */
[----:B-----5:R1:W5:Y:S02]  /*55d0*/  @P3 LDG.E R47, desc[UR46][R2.64] ;  /* 0x0000002e022f3981 */ /* 0x020364000c1e1900 */
[----:B-1----:R-:W2:Y:S02]  /*55e0*/  @!P3 LDC R47, c[0x0][0x8a0] ;  /* 0x00022800ff2fbb82 */ /* 0x002ea40000000800 */
.L_x_88:
[----:B-----5:R-:W-:Y:S01]  /*55f0*/  FSETP.NEU.AND P3, PT, R49, RZ, PT ;  /* 0x000000ff3100720b */ /* 0x020fe20003f6d000 */
[----:B------:R-:W-:Y:S01]  /*5600*/  IMAD.SHL.U32 R66, R92, 0x2, RZ ;  /* 0x000000025c427824 */ /* 0x000fe200078e00ff */
[----:B------:R-:W-:Y:S01]  /*5610*/  SEL R4, RZ, 0xffffffff, P2 ;  /* 0xffffffffff047807 */ /* 0x000fe20001000000 */
[----:B------:R-:W-:Y:S01]  /*5620*/  BSSY B1, `(.L_x_89) ;  /* 0x0000043000017945 */ /* 0x000fe20003800000 */
[----:B------:R-:W-:Y:S01]  /*5630*/  @P1 LOP3.LUT P2, RZ, R88, 0xff, RZ, 0xc0, !PT ;  /* 0x000000ff58ff1812 */ /* 0x000fe2000784c0ff */
[----:B------:R-:W-:Y:S01]  /*5640*/  VIADD R107, R66, UR48 ;  /* 0x00000030426b7c36 */ /* 0x000fe20008000000 */
[----:B------:R-:W-:Y:S01]  /*5650*/  @P1 SEL R0, RZ, 0xffffffff, P3 ;  /* 0xffffffffff001807 */ /* 0x000fe20001800000 */
[----:B------:R-:W-:Y:S01]  /*5660*/  IMAD.MOV.U32 R67, RZ, RZ, 0x1 ;  /* 0x00000001ff437424 */ /* 0x000fe200078e00ff */
[----:B------:R-:W-:Y:S01]  /*5670*/  LOP3.LUT R98, R98, 0x1, RZ, 0x3c, !PT ;  /* 0x0000000162627812 */ /* 0x000fe200078e3cff */
[----:B------:R-:W-:Y:S01]  /*5680*/  IMAD.MOV.U32 R65, RZ, RZ, RZ ;  /* 0x000000ffff417224 */ /* 0x000fe200078e00ff */
[----:B------:R-:W-:Y:S02]  /*5690*/  @P0 SEL R0, R4, R0, !P2 ;  /* 0x0000000004000207 */ /* 0x000fe40005000000 */
[----:B------:R-:W-:Y:S02]  /*56a0*/  CS2R R78, SRZ ;  /* 0x00000000004e7805 */ /* 0x000fe4000001ff00 */
[----:B------:R-:W-:Y:S02]  /*56b0*/  LEA R64, R45, UR48, 0x3 ;  /* 0x000000302d407c11 */ /* 0x000fe4000f8e18ff */
[----:B------:R-:W-:Y:S02]  /*56c0*/  CS2R R76, SRZ ;  /* 0x00000000004c7805 */ /* 0x000fe4000001ff00 */
[----:B------:R-:W-:Y:S02]  /*56d0*/  @P1 LOP3.LUT R0, R0, 0x1, RZ, 0xc0, !PT ;  /* 0x0000000100001812 */ /* 0x000fe400078ec0ff */
[----:B------:R-:W-:Y:S02]  /*56e0*/  CS2R R70, SRZ ;  /* 0x0000000000467805 */ /* 0x000fe4000001ff00 */
[----:B------:R-:W-:Y:S02]  /*56f0*/  SHF.L.U32 R2, R97, 0x1f, RZ ;  /* 0x0000001f61027819 */ /* 0x000fe400000006ff */
[----:B------:R-:W-:Y:S02]  /*5700*/  CS2R R68, SRZ ;  /* 0x0000000000447805 */ /* 0x000fe4000001ff00 */
[----:B------:R-:W-:Y:S02]  /*5710*/  ISETP.NE.U32.OR P6, PT, R0, 0x1, !P1 ;  /* 0x000000010000780c */ /* 0x000fe40004fc5470 */
[----:B------:R-:W-:Y:S02]  /*5720*/  CS2R R62, SRZ ;  /* 0x00000000003e7805 */ /* 0x000fe4000001ff00 */
[----:B------:R-:W-:Y:S02]  /*5730*/  PLOP3.LUT P2, PT, PT, PT, UP1, 0x80, 0x8 ;  /* 0x000000000008781c */ /* 0x000fe40003f4f018 */
[----:B------:R-:W-:Y:S02]  /*5740*/  CS2R R60, SRZ ;  /* 0x00000000003c7805 */ /* 0x000fe4000001ff00 */
[----:B------:R-:W-:Y:S02]  /*5750*/  LEA.HI R48, R45, R45, RZ, 0x1 ;  /* 0x0000002d2d307211 */ /* 0x000fe400078f08ff */
[----:B------:R-:W-:Y:S02]  /*5760*/  CS2R R58, SRZ ;  /* 0x00000000003a7805 */ /* 0x000fe4000001ff00 */
[----:B------:R-:W-:Y:S02]  /*5770*/  LOP3.LUT P4, R103, R88, 0xff, RZ, 0xc0, !PT ;  /* 0x000000ff58677812 */ /* 0x000fe4000788c0ff */
[----:B------:R-:W-:Y:S02]  /*5780*/  CS2R R56, SRZ ;  /* 0x0000000000387805 */ /* 0x000fe4000001ff00 */
[----:B------:R-:W-:Y:S01]  /*5790*/  SEL R3, RZ, 0xffffffff, P3 ;  /* 0xffffffffff037807 */ /* 0x000fe20001800000 */
[----:B------:R-:W-:Y:S01]  /*57a0*/  VIADD R108, R107, 0x400 ;  /* 0x000004006b6c7836 */ /* 0x000fe20000000000 */
[----:B------:R-:W-:Y:S01]  /*57b0*/  P2R R105, PR, RZ, 0x40 ;  /* 0x00000040ff697803 */ /* 0x000fe20000000000 */
[----:B------:R-:W-:Y:S01]  /*57c0*/  IMAD.IADD R106, R99, 0x1, R107 ;  /* 0x00000001636a7824 */ /* 0x000fe200078e026b */
[----:B------:R-:W-:Y:S02]  /*57d0*/  @P6 SHF.L.U32 R0, R98, 0x1f, RZ ;  /* 0x0000001f62006819 */ /* 0x000fe400000006ff */
[----:B------:R-:W-:Y:S02]  /*57e0*/  @P2 SEL R3, R4, R3, !P4 ;  /* 0x0000000304032207 */ /* 0x000fe40006000000 */
[----:B------:R1:W3:Y:S02]  /*57f0*/  @P6 SYNCS.PHASECHK.TRANS64.TRYWAIT P1, [UR48+0x30], R0 ;  /* 0x00003000ff0065a7 */ /* 0x0002e40008021130 */
[----:B------:R-:W-:Y:S04]  /*5800*/  LOP3.LUT R3, R3, 0x1, RZ, 0xc0, !PT ;  /* 0x0000000103037812 */ /* 0x000fe800078ec0ff */
[----:B------:R-:W-:Y:S04]  /*5810*/  ISETP.NE.U32.AND P5, PT, R3, 0x1, PT ;  /* 0x000000010300780c */ /* 0x000fe80003fa5070 */
[----:B------:R-:W-:Y:S01]  /*5820*/  P2R R72, PR, RZ, 0x20 ;  /* 0x00000020ff487803 */ /* 0x000fe20000000000 */
[----:B------:R4:W2:Y:S01]  /*5830*/  SYNCS.PHASECHK.TRANS64.TRYWAIT P0, [R64+URZ+0xa0], R2 ;  /* 0x0000a002400075a7 */ /* 0x0008a200080011ff */
[C---:B-1----:R-:W-:Y:S01]  /*5840*/  IMAD.SHL.U32 R0, R48.reuse, 0x80, RZ ;  /* 0x0000008030007824 */ /* 0x042fe200078e00ff */
[----:B------:R-:W-:Y:S04]  /*5850*/  LOP3.LUT R48, R48, 0xffe, RZ, 0xc0, !PT ;  /* 0x00000ffe30307812 */ /* 0x000fe800078ec0ff */
[----:B------:R-:W-:Y:S01]  /*5860*/  LOP3.LUT R0, R0, 0xffffff00, RZ, 0xc0, !PT ;  /* 0xffffff0000007812 */ /* 0x000fe200078ec0ff */
[----:B------:R-:W-:Y:S04]  /*5870*/  IMAD.IADD R48, R45, 0x1, -R48 ;  /* 0x000000012d307824 */ /* 0x000fe800078e0a30 */
[----:B------:R-:W-:Y:S04]  /*5880*/  IMAD.IADD R0, R46, 0x1, R0 ;  /* 0x000000012e007824 */ /* 0x000fe800078e0200 */
[----:B------:R-:W-:Y:S01]  /*5890*/  IMAD R48, R48, 0x100000, R0 ;  /* 0x0010000030307824 */ /* 0x000fe200078e0200 */
[----:B---3--:R-:W-:Y:S01]  /*58a0*/  @P6 SEL R67, RZ, 0x1, !P1 ;  /* 0x00000001ff436807 */ /* 0x008fe20004800000 */
[----:B----4-:R-:W-:Y:S06]  /*58b0*/  @!P6 BRA `(.L_x_90) ;  /* 0x000000000064e947 */ /* 0x010fec0003800000 */
[----:B------:R-:W-:Y:S01]  /*58c0*/  @P5 IMAD R5, R100, 0x2, R108 ;  /* 0x0000000264055824 */ /* 0x000fe200078e026c */
[----:B------:R-:W-:Y:S01]  /*58d0*/  ISETP.NE.AND P1, PT, R67, RZ, PT ;  /* 0x000000ff4300720c */ /* 0x000fe20003f25270 */
[----:B------:R-:W-:Y:S01]  /*58e0*/  IMAD.MOV.U32 R78, RZ, RZ, RZ ;  /* 0x000000ffff4e7224 */ /* 0x000fe200078e00ff */
[----:B------:R-:W-:Y:S01]  /*58f0*/  BSSY B0, `(.L_x_91) ;  /* 0x000000d000007945 */ /* 0x000fe20003800000 */
[----:B------:R-:W-:Y:S01]  /*5900*/  @P5 IMAD.IADD R4, R99, 0x1, R5 ;  /* 0x0000000163045824 */ /* 0x000fe200078e0205 */
[----:B------:R-:W-:Y:S02]  /*5910*/  CS2R R70, SRZ ;  /* 0x0000000000467805 */ /* 0x000fe4000001ff00 */
[----:B------:R-:W-:Y:S02]  /*5920*/  CS2R R68, SRZ ;  /* 0x0000000000447805 */ /* 0x000fe4000001ff00 */
[----:B------:R-:W-:Y:S02]  /*5930*/  CS2R R76, SRZ ;  /* 0x00000000004c7805 */ /* 0x000fe4000001ff00 */
[----:B------:R-:W-:Y:S02]  /*5940*/  CS2R R58, SRZ ;  /* 0x00000000003a7805 */ /* 0x000fe4000001ff00 */
[----:B------:R-:W-:Y:S02]  /*5950*/  CS2R R56, SRZ ;  /* 0x0000000000387805 */ /* 0x000fe4000001ff00 */
[----:B------:R-:W-:Y:S02]  /*5960*/  CS2R R62, SRZ ;  /* 0x00000000003e7805 */ /* 0x000fe4000001ff00 */
[----:B------:R-:W-:Y:S01]  /*5970*/  CS2R R60, SRZ ;  /* 0x00000000003c7805 */ /* 0x000fe2000001ff00 */
[----:B------:R-:W-:Y:S06]  /*5980*/  @P1 BRA `(.L_x_92) ;  /* 0x00000000000c1947 */ /* 0x000fec0003800000 */
[----:B------:R-:W-:Y:S04]  /*5990*/  SHF.L.U32 R3, R98, 0x1f, RZ ;  /* 0x0000001f62037819 */ /* 0x000fe800000006ff */
[----:B------:R-:W1:Y:S02]  /*59a0*/  SYNCS.PHASECHK.TRANS64.TRYWAIT P1, [UR48+0x30], R3 ;  /* 0x00003003ff0075a7 */ /* 0x000e640008021130 */
[----:B-1----:R-:W-:Y:S05]  /*59b0*/  @!P1 BRA `(.L_x_93) ;  /* 0x0000003c00689947 */ /* 0x002fea0003800000 */
.L_x_92:
[----:B------:R-:W-:Y:S05]  /*59c0*/  BSYNC B0 ;  /* 0x0000000000007941 */ /* 0x000fea0003800000 */
.L_x_91:
[----:B------:R-:W-:Y:S01]  /*59d0*/  ISETP.NE.AND P1, PT, R72, RZ, PT ;  /* 0x000000ff4800720c */ /* 0x000fe20003f25270 */
[----:B------:R-:W-:Y:S11]  /*59e0*/  HFMA2 R65, -RZ, RZ, 0, 5.9604644775390625e-08 ;  /* 0x00000001ff417431 */ /* 0x000ff600000001ff */
[----:B------:R-:W-:Y:S01]  /*59f0*/  @!UPT UIADD3 URZ, UPT, UPT, URZ, URZ, URZ ;  /* 0x000000fffffff290 */ /* 0x000fe2000fffe0ff */
[----:B------:R-:W-:Y:S05]  /*5a00*/  @P1 WARPSYNC.ALL ;  /* 0x0000000000001948 */ /* 0x000fea0003800000 */
[----:B------:R3:W4:Y:S04]  /*5a10*/  @P1 LDSM.16.M88.4 R68, [R5] ;  /* 0x000000000544183b */ /* 0x0007280000000200 */
[----:B------:R3:W1:Y:S04]  /*5a20*/  @P1 LDSM.16.M88.4 R76, [R4] ;  /* 0x00000000044c183b */ /* 0x0006680000000200 */
[----:B------:R3:W1:Y:S04]  /*5a30*/  @P1 LDSM.16.M88.4 R56, [R66+UR48+0x400] ;  /* 0x000400304238183b */ /* 0x0006680008000200 */
[----:B------:R3:W1:Y:S02]  /*5a40*/  @P1 LDSM.16.M88.4 R60, [R106+0x400] ;  /* 0x000400006a3c183b */ /* 0x0006640000000200 */
.L_x_90:
[----:B------:R-:W-:Y:S05]  /*5a50*/  BSYNC B1 ;  /* 0x0000000000017941 */ /* 0x000fea0003800000 */
.L_x_89:
[----:B-1----:R-:W-:Y:S04]  /*5a60*/  SHF.R.U32.HI R0, RZ, 0x15, R48 ;  /* 0x00000015ff007819 */ /* 0x002fe80000011630 */
[----:B------:R-:W-:Y:S01]  /*5a70*/  LOP3.LUT P1, RZ, R0, 0x3, R93, 0x48, !PT ;  /* 0x0000000300ff7812 */ /* 0x000fe2000782485d */
[----:B------:R-:W-:Y:S01]  /*5a80*/  @!UPT UIADD3 URZ, UPT, UPT, URZ, URZ, URZ ;  /* 0x000000fffffff290 */ /* 0x000fe2000fffe0ff */
[----:B--2---:R-:W-:Y:S11]  /*5a90*/  @P0 BRA `(.L_x_94) ;  /* 0x0000000000080947 */ /* 0x004ff60003800000 */
[----:B------:R-:W1:Y:S02]  /*5aa0*/  SYNCS.PHASECHK.TRANS64.TRYWAIT P0, [R64+URZ+0xa0], R2 ;  /* 0x0000a002400075a7 */ /* 0x000e6400080011ff */
[----:B-1----:R-:W-:Y:S05]  /*5ab0*/  @!P0 BRA `(.L_x_95) ;  /* 0x0000003c00408947 */ /* 0x002fea0003800000 */
.L_x_94:
[----:B------:R-:W-:Y:S05]  /*5ac0*/  @!P1 BRA `(.L_x_96) ;  /* 0x0000000000409947 */ /* 0x000fea0003800000 */
[----:B------:R-:W3:Y:S01]  /*5ad0*/  LDCU.64 UR8, c[0x4][0x70] ;  /* 0x01000e00ff0877ac */ /* 0x000ee20008000a00 */
[----:B------:R-:W-:Y:S01]  /*5ae0*/  MOV R3, 0x0 ;  /* 0x0000000000037802 */ /* 0x000fe20000000f00 */
[----:B------:R-:W-:Y:S02]  /*5af0*/  HFMA2 R12, -RZ, RZ, 0, 5.9604644775390625e-08 ;  /* 0x00000001ff0c7431 */ /* 0x000fe400000001ff */
[----:B------:R-:W-:Y:S02]  /*5b00*/  IMAD.MOV.U32 R8, RZ, RZ, 0x192 ;  /* 0x00000192ff087424 */ /* 0x000fe400078e00ff */
[----:B------:R-:W-:Y:S01]  /*5b10*/  IMAD.MOV.U32 R13, RZ, RZ, RZ ;  /* 0x000000ffff0d7224 */ /* 0x000fe200078e00ff */
[----:B------:R-:W2:Y:S01]  /*5b20*/  LDCU.64 UR6, c[0x4][0x78] ;  /* 0x01000f00ff0677ac */ /* 0x000ea20008000a00 */
[----:B-1----:R-:W1:Y:S01]  /*5b30*/  LDC.64 R2, c[0x4][R3] ;  /* 0x0100000003027b82 */ /* 0x002e620000000a00 */
[----:B------:R-:W5:Y:S01]  /*5b40*/  LDCU.64 UR4, c[0x4][0x10] ;  /* 0x01000200ff0477ac */ /* 0x000f620008000a00 */
[----:B---3--:R-:W-:Y:S01]  /*5b50*/  MOV R5, UR9 ;  /* 0x0000000900057c02 */ /* 0x008fe20008000f00 */
[----:B------:R-:W-:Y:S01]  /*5b60*/  IMAD.U32 R4, RZ, RZ, UR8 ;  /* 0x00000008ff047e24 */ /* 0x000fe2000f8e00ff */
[----:B--2---:R-:W-:Y:S01]  /*5b70*/  MOV R7, UR7 ;  /* 0x0000000700077c02 */ /* 0x004fe20008000f00 */
[----:B------:R-:W-:Y:S01]  /*5b80*/  IMAD.U32 R6, RZ, RZ, UR6 ;  /* 0x00000006ff067e24 */ /* 0x000fe2000f8e00ff */
[----:B-----5:R-:W-:Y:S01]  /*5b90*/  MOV R11, UR5 ;  /* 0x00000005000b7c02 */ /* 0x020fe20008000f00 */
[----:B------:R-:W-:Y:S02]  /*5ba0*/  IMAD.U32 R10, RZ, RZ, UR4 ;  /* 0x00000004ff0a7e24 */ /* 0x000fe4000f8e00ff */
[----:B------:R-:W-:Y:S07]  /*5bb0*/  LEPC R20, `(.L_x_96) ;  /* 0x000000001014794e */ /* 0x000fee0000000000 */
[----:B-1--4-:R-:W-:Y:S05]  /*5bc0*/  CALL.ABS.NOINC R2 ;  /* 0x0000000002007343 */ /* 0x012fea0003c00000 */
.L_x_96:
[----:B------:R-:W-:Y:S01]  /*5bd0*/  SHF.L.U32 R50, R56, 0x10, RZ ;  /* 0x0000001038327819 */ /* 0x000fe200000006ff */
[----:B------:R-:W-:Y:S05]  /*5be0*/  WARPSYNC.ALL ;  /* 0x0000000000007948 */ /* 0x000fea0003800000 */
[----:B------:R-:W-:Y:S01]  /*5bf0*/  R2UR UR4, R48 ;  /* 0x00000000300472ca */ /* 0x000fe200000e0000 */
[----:B------:R-:W-:Y:S01]  /*5c00*/  BSSY.RECONVERGENT B0, `(.L_x_97) ;  /* 0x000008b000007945 */ /* 0x000fe20003800200 */
[----:B------:R-:W-:Y:S02]  /*5c10*/  LOP3.LUT R51, R56, 0xffff0000, RZ, 0xc0, !PT ;  /* 0xffff000038337812 */ /* 0x000fe400078ec0ff */
[----:B------:R-:W-:Y:S02]  /*5c20*/  SHF.L.U32 R52, R57, 0x10, RZ ;  /* 0x0000001039347819 */ /* 0x000fe400000006ff */
[----:B------:R-:W-:Y:S02]  /*5c30*/  SHF.L.U32 R73, R100, 0x1, RZ ;  /* 0x0000000164497819 */ /* 0x000fe400000006ff */
[----:B------:R-:W-:Y:S02]  /*5c40*/  ISETP.NE.AND P0, PT, R101, RZ, PT ;  /* 0x000000ff6500720c */ /* 0x000fe40003f05270 */
[----:B------:R-:W-:Y:S03]  /*5c50*/  IADD3 R108, PT, PT, R108, R73, RZ ;  /* 0x000000496c6c7210 */ /* 0x000fe60007ffe0ff */
[----:B---3--:R-:W2:Y:S01]  /*5c60*/  LDTM.16dp256bit.x8 R4, tmem[UR4] ;  /* 0x00000004000479ee */ /* 0x008ea200081a0000 */
[----:B------:R-:W-:Y:S01]  /*5c70*/  IADD3 R109, PT, PT, R99, R108, RZ ;  /* 0x0000006c636d7210 */ /* 0x000fe20007ffe0ff */
[C---:B--2---:R-:W-:Y:S01]  /*5c80*/  FMUL R0, R47.reuse, R4 ;  /* 0x000000042f007220 */ /* 0x044fe20000400000 */
[C---:B-1----:R-:W-:Y:S01]  /*5c90*/  FMUL R2, R47.reuse, R5 ;  /* 0x000000052f027220 */ /* 0x042fe20000400000 */
[C---:B------:R-:W-:Y:S01]  /*5ca0*/  FMUL R4, R47.reuse, R8 ;  /* 0x000000082f047220 */ /* 0x040fe20000400000 */
[C---:B------:R-:W-:Y:S01]  /*5cb0*/  FMUL R3, R47.reuse, R6 ;  /* 0x000000062f037220 */ /* 0x040fe20000400000 */
[C---:B------:R-:W-:Y:S01]  /*5cc0*/  FMUL R5, R47.reuse, R9 ;  /* 0x000000092f057220 */ /* 0x040fe20000400000 */
[C---:B------:R-:W-:Y:S01]  /*5cd0*/  FMUL R8, R47.reuse, R12 ;  /* 0x0000000c2f087220 */ /* 0x040fe20000400000 */
[C---:B------:R-:W-:Y:S01]  /*5ce0*/  FMUL R6, R47.reuse, R10 ;  /* 0x0000000a2f067220 */ /* 0x040fe20000400000 */
[C---:B------:R-:W-:Y:S01]  /*5cf0*/  FMUL R9, R47.reuse, R13 ;  /* 0x0000000d2f097220 */ /* 0x040fe20000400000 */
[----:B------:R-:W-:Y:S01]  /*5d00*/  FMUL R12, R47, R16 ;  /* 0x000000102f0c7220 */ /* 0x000fe20000400000 */
[----:B------:R-:W-:Y:S01]  /*5d10*/  FFMA R0, R49, R50, R0 ;  /* 0x0000003231007223 */ /* 0x000fe20000000000 */
[C---:B------:R-:W-:Y:S01]  /*5d20*/  FMUL R10, R47.reuse, R14 ;  /* 0x0000000e2f0a7220 */ /* 0x040fe20000400000 */
[C---:B------:R-:W-:Y:S01]  /*5d30*/  FMUL R13, R47.reuse, R17 ;  /* 0x000000112f0d7220 */ /* 0x040fe20000400000 */
[----:B------:R-:W-:Y:S01]  /*5d40*/  FMUL R16, R47, R20 ;  /* 0x000000142f107220 */ /* 0x000fe20000400000 */
[----:B------:R-:W-:Y:S01]  /*5d50*/  FFMA R2, R49, R51, R2 ;  /* 0x0000003331027223 */ /* 0x000fe20000000002 */
[C---:B------:R-:W-:Y:S01]  /*5d60*/  FMUL R14, R47.reuse, R18 ;  /* 0x000000122f0e7220 */ /* 0x040fe20000400000 */
[C---:B------:R-:W-:Y:S01]  /*5d70*/  FMUL R17, R47.reuse, R21 ;  /* 0x000000152f117220 */ /* 0x040fe20000400000 */
[C---:B------:R-:W-:Y:S01]  /*5d80*/  FMUL R20, R47.reuse, R24 ;  /* 0x000000182f147220 */ /* 0x040fe20000400000 */
[C---:B------:R-:W-:Y:S01]  /*5d90*/  FMUL R18, R47.reuse, R22 ;  /* 0x000000162f127220 */ /* 0x040fe20000400000 */
[C---:B------:R-:W-:Y:S01]  /*5da0*/  FMUL R21, R47.reuse, R25 ;  /* 0x000000192f157220 */ /* 0x040fe20000400000 */
[C---:B------:R-:W-:Y:S01]  /*5db0*/  FMUL R24, R47.reuse, R28 ;  /* 0x0000001c2f187220 */ /* 0x040fe20000400000 */
[C---:B------:R-:W-:Y:S01]  /*5dc0*/  FMUL R22, R47.reuse, R26 ;  /* 0x0000001a2f167220 */ /* 0x040fe20000400000 */
[C---:B------:R-:W-:Y:S01]  /*5dd0*/  FMUL R25, R47.reuse, R29 ;  /* 0x0000001d2f197220 */ /* 0x040fe20000400000 */
[----:B------:R-:W-:Y:S01]  /*5de0*/  FMUL R28, R47, R32 ;  /* 0x000000202f1c7220 */ /* 0x000fe20000400000 */
[----:B------:R-:W-:Y:S01]  /*5df0*/  LOP3.LUT R32, R57, 0xffff0000, RZ, 0xc0, !PT ;  /* 0xffff000039207812 */ /* 0x000fe200078ec0ff */
[C---:B------:R-:W-:Y:S01]  /*5e00*/  FMUL R26, R47.reuse, R30 ;  /* 0x0000001e2f1a7220 */ /* 0x040fe20000400000 */
[----:B------:R-:W-:Y:S01]  /*5e10*/  FMUL R29, R47, R33 ;  /* 0x000000212f1d7220 */ /* 0x000fe20000400000 */
[----:B------:R-:W-:Y:S01]  /*5e20*/  SHF.L.U32 R33, R58, 0x10, RZ ;  /* 0x000000103a217819 */ /* 0x000fe200000006ff */
[----:B------:R-:W-:Y:S01]  /*5e30*/  FFMA R3, R49, R52, R3 ;  /* 0x0000003431037223 */ /* 0x000fe20000000003 */
[----:B------:R-:W-:Y:S01]  /*5e40*/  F2FP.BF16.F32.PACK_AB R52, R2, R0 ;  /* 0x000000000234723e */ /* 0x000fe200000010ff */
[----:B------:R-:W-:Y:S01]  /*5e50*/  FMUL R7, R47, R7 ;  /* 0x000000072f077220 */ /* 0x000fe20000400000 */
[----:B------:R-:W-:Y:S01]  /*5e60*/  SHF.L.U32 R0, R59, 0x10, RZ ;  /* 0x000000103b007819 */ /* 0x000fe200000006ff */
[----:B------:R-:W-:Y:S01]  /*5e70*/  FMUL R30, R47, R34 ;  /* 0x000000222f1e7220 */ /* 0x000fe20000400000 */
[----:B------:R-:W-:Y:S01]  /*5e80*/  LOP3.LUT R34, R58, 0xffff0000, RZ, 0xc0, !PT ;  /* 0xffff00003a227812 */ /* 0x000fe200078ec0ff */
[----:B------:R-:W-:Y:S01]  /*5e90*/  FFMA R7, R49, R32, R7 ;  /* 0x0000002031077223 */ /* 0x000fe20000000007 */
[----:B------:R-:W-:Y:S01]  /*5ea0*/  LOP3.LUT R2, R59, 0xffff0000, RZ, 0xc0, !PT ;  /* 0xffff00003b027812 */ /* 0x000fe200078ec0ff */
[----:B------:R-:W-:Y:S01]  /*5eb0*/  FFMA R4, R49, R33, R4 ;  /* 0x0000002131047223 */ /* 0x000fe20000000004 */
[----:B------:R-:W-:Y:S01]  /*5ec0*/  FMUL R11, R47, R11 ;  /* 0x0000000b2f0b7220 */ /* 0x000fe20000400000 */
[----:B------:R-:W-:Y:S01]  /*5ed0*/  FFMA R5, R49, R34, R5 ;  /* 0x0000002231057223 */ /* 0x000fe20000000005 */
[----:B------:R-:W-:Y:S01]  /*5ee0*/  F2FP.BF16.F32.PACK_AB R53, R7, R3 ;  /* 0x000000030735723e */ /* 0x000fe200000010ff */
[C---:B------:R-:W-:Y:S01]  /*5ef0*/  FFMA R6, R49.reuse, R0, R6 ;  /* 0x0000000031067223 */ /* 0x040fe20000000006 */
[C---:B------:R-:W-:Y:S01]  /*5f00*/  SHF.L.U32 R0, R60.reuse, 0x10, RZ ;  /* 0x000000103c007819 */ /* 0x040fe200000006ff */
[----:B------:R-:W-:Y:S01]  /*5f10*/  FFMA R11, R49, R2, R11 ;  /* 0x00000002310b7223 */ /* 0x000fe2000000000b */
[----:B------:R-:W-:Y:S01]  /*5f20*/  LOP3.LUT R2, R60, 0xffff0000, RZ, 0xc0, !PT ;  /* 0xffff00003c027812 */ /* 0x000fe200078ec0ff */
[----:B------:R-:W-:Y:S01]  /*5f30*/  FMUL R15, R47, R15 ;  /* 0x0000000f2f0f7220 */ /* 0x000fe20000400000 */
[----:B------:R-:W-:Y:S01]  /*5f40*/  SHF.L.U32 R3, R61, 0x10, RZ ;  /* 0x000000103d037819 */ /* 0x000fe200000006ff */
[----:B------:R-:W-:Y:S01]  /*5f50*/  FFMA R8, R49, R0, R8 ;  /* 0x0000000031087223 */ /* 0x000fe20000000008 */
[----:B------:R-:W-:Y:S01]  /*5f60*/  LOP3.LUT R0, R61, 0xffff0000, RZ, 0xc0, !PT ;  /* 0xffff00003d007812 */ /* 0x000fe200078ec0ff */
[C---:B------:R-:W-:Y:S01]  /*5f70*/  FFMA R9, R49.reuse, R2, R9 ;  /* 0x0000000231097223 */ /* 0x040fe20000000009 */
[C---:B------:R-:W-:Y:S01]  /*5f80*/  SHF.L.U32 R2, R62.reuse, 0x10, RZ ;  /* 0x000000103e027819 */ /* 0x040fe200000006ff */
[----:B------:R-:W-:Y:S01]  /*5f90*/  FFMA R10, R49, R3, R10 ;  /* 0x00000003310a7223 */ /* 0x000fe2000000000a */
[----:B------:R-:W-:Y:S01]  /*5fa0*/  SHF.L.U32 R3, R63, 0x10, RZ ;  /* 0x000000103f037819 */ /* 0x000fe200000006ff */
[C---:B------:R-:W-:Y:S01]  /*5fb0*/  FFMA R15, R49.reuse, R0, R15 ;  /* 0x00000000310f7223 */ /* 0x040fe2000000000f */
[----:B------:R-:W-:Y:S01]  /*5fc0*/  LOP3.LUT R0, R62, 0xffff0000, RZ, 0xc0, !PT ;  /* 0xffff00003e007812 */ /* 0x000fe200078ec0ff */
[----:B------:R-:W-:Y:S01]  /*5fd0*/  FFMA R12, R49, R2, R12 ;  /* 0x00000002310c7223 */ /* 0x000fe2000000000c */
[C---:B----4-:R-:W-:Y:S01]  /*5fe0*/  SHF.L.U32 R2, R68.reuse, 0x10, RZ ;  /* 0x0000001044027819 */ /* 0x050fe200000006ff */
[----:B------:R-:W-:Y:S01]  /*5ff0*/  FMUL R19, R47, R19 ;  /* 0x000000132f137220 */ /* 0x000fe20000400000 */
[----:B------:R-:W-:Y:S01]  /*6000*/  F2FP.BF16.F32.PACK_AB R54, R5, R4 ;  /* 0x000000040536723e */ /* 0x000fe200000010ff */
[----:B------:R-:W-:Y:S01]  /*6010*/  FFMA R13, R49, R0, R13 ;  /* 0x00000000310d7223 */ /* 0x000fe2000000000d */
[----:B------:R-:W-:Y:S01]  /*6020*/  LOP3.LUT R0, R63, 0xffff0000, RZ, 0xc0, !PT ;  /* 0xffff00003f007812 */ /* 0x000fe200078ec0ff */
[----:B------:R-:W-:Y:S01]  /*6030*/  FFMA R14, R49, R3, R14 ;  /* 0x00000003310e7223 */ /* 0x000fe2000000000e */
[----:B------:R-:W-:Y:S01]  /*6040*/  LOP3.LUT R3, R68, 0xffff0000, RZ, 0xc0, !PT ;  /* 0xffff000044037812 */ /* 0x000fe200078ec0ff */
[----:B------:R-:W-:Y:S01]  /*6050*/  FMUL R23, R47, R23 ;  /* 0x000000172f177220 */ /* 0x000fe20000400000 */
[----:B------:R-:W-:Y:S01]  /*6060*/  F2FP.BF16.F32.PACK_AB R55, R11, R6 ;  /* 0x000000060b37723e */ /* 0x000fe200000010ff */
[----:B------:R-:W-:Y:S01]  /*6070*/  FFMA R19, R49, R0, R19 ;  /* 0x0000000031137223 */ /* 0x000fe20000000013 */
[----:B------:R-:W-:Y:S01]  /*6080*/  SHF.L.U32 R0, R69, 0x10, RZ ;  /* 0x0000001045007819 */ /* 0x000fe200000006ff */
[----:B------:R-:W-:Y:S01]  /*6090*/  FFMA R16, R49, R2, R16 ;  /* 0x0000000231107223 */ /* 0x000fe20000000010 */
[----:B------:R-:W-:Y:S01]  /*60a0*/  LOP3.LUT R2, R69, 0xffff0000, RZ, 0xc0, !PT ;  /* 0xffff000045027812 */ /* 0x000fe200078ec0ff */
[----:B------:R-:W-:Y:S01]  /*60b0*/  FFMA R17, R49, R3, R17 ;  /* 0x0000000331117223 */ /* 0x000fe20000000011 */
[----:B------:R-:W-:Y:S01]  /*60c0*/  SHF.L.U32 R3, R71, 0x10, RZ ;  /* 0x0000001047037819 */ /* 0x000fe200000006ff */
        /* <DEDUP_REMOVED lines=15> */
[C---:B------:R-:W-:Y:S01]  /*61c0*/  SHF.L.U32 R2, R78.reuse, 0x10, RZ ;  /* 0x000000104e027819 */ /* 0x040fe200000006ff */
[----:B------:R-:W-:Y:S01]  /*61d0*/  FMUL R31, R47, R31 ;  /* 0x0000001f2f1f7220 */ /* 0x000fe20000400000 */
[----:B------:R-:W-:Y:S01]  /*61e0*/  F2FP.BF16.F32.PACK_AB R8, R9, R8 ;  /* 0x000000080908723e */ /* 0x000fe200000010ff */
[----:B------:R1:W-:Y:S01]  /*61f0*/  STSM.16.M88.4 [R107+0x400], R52 ;  /* 0x000400346b007844 */ /* 0x0003e20000000200 */
        /* <DEDUP_REMOVED lines=8> */
[----:B------:R-:W-:Y:S01]  /*6280*/  LOP3.LUT R0, R79, 0xffff0000, RZ, 0xc0, !PT ;  /* 0xffff00004f007812 */ /* 0x000fe200078ec0ff */
[----:B------:R-:W-:Y:S01]  /*6290*/  FFMA R28, R49, R2, R28 ;  /* 0x00000002311c7223 */ /* 0x000fe2000000001c */
[----:B------:R-:W-:Y:S01]  /*62a0*/  F2FP.BF16.F32.PACK_AB R11, R19, R14 ;  /* 0x0000000e130b723e */ /* 0x000fe200000010ff */
[----:B------:R-:W-:Y:S01]  /*62b0*/  FFMA R29, R49, R3, R29 ;  /* 0x00000003311d7223 */ /* 0x000fe2000000001d */
[----:B------:R-:W-:Y:S01]  /*62c0*/  F2FP.BF16.F32.PACK_AB R16, R17, R16 ;  /* 0x000000101110723e */ /* 0x000fe200000010ff */
[----:B------:R-:W-:Y:S01]  /*62d0*/  FFMA R30, R49, R4, R30 ;  /* 0x00000004311e7223 */ /* 0x000fe2000000001e */
[----:B------:R-:W-:Y:S01]  /*62e0*/  F2FP.BF16.F32.PACK_AB R17, R23, R18 ;  /* 0x000000121711723e */ /* 0x000fe200000010ff */
[----:B------:R1:W-:Y:S01]  /*62f0*/  STSM.16.M88.4 [R106+0x400], R8 ;  /* 0x000400086a007844 */ /* 0x0003e20000000200 */
[----:B------:R-:W-:Y:S01]  /*6300*/  FFMA R35, R49, R0, R35 ;  /* 0x0000000031237223 */ /* 0x000fe20000000023 */
[----:B------:R-:W-:Y:S02]  /*6310*/  F2FP.BF16.F32.PACK_AB R18, R21, R20 ;  /* 0x000000141512723e */ /* 0x000fe400000010ff */
[----:B------:R-:W-:Y:S02]  /*6320*/  F2FP.BF16.F32.PACK_AB R19, R27, R22 ;  /* 0x000000161b13723e */ /* 0x000fe400000010ff */
[----:B------:R-:W-:Y:S02]  /*6330*/  F2FP.BF16.F32.PACK_AB R24, R25, R24 ;  /* 0x000000181918723e */ /* 0x000fe400000010ff */
[----:B------:R-:W-:Y:S01]  /*6340*/  F2FP.BF16.F32.PACK_AB R25, R31, R26 ;  /* 0x0000001a1f19723e */ /* 0x000fe200000010ff */
[----:B------:R1:W-:Y:S01]  /*6350*/  STSM.16.M88.4 [R108], R16 ;  /* 0x000000106c007844 */ /* 0x0003e20000000200 */
[----:B------:R-:W-:Y:S02]  /*6360*/  F2FP.BF16.F32.PACK_AB R26, R29, R28 ;  /* 0x0000001c1d1a723e */ /* 0x000fe400000010ff */
[----:B------:R-:W-:Y:S05]  /*6370*/  F2FP.BF16.F32.PACK_AB R27, R35, R30 ;  /* 0x0000001e231b723e */ /* 0x000fea00000010ff */
[----:B------:R1:W-:Y:S01]  /*6380*/  STSM.16.M88.4 [R109], R24 ;  /* 0x000000186d007844 */ /* 0x0003e20000000200 */
[----:B------:R-:W-:Y:S01]  /*6390*/  @!PT LDS RZ, [RZ] ;  /* 0x00000000fffff984 */ /* 0x000fe20000000800 */
[----:B------:R-:W-:Y:S01]  /*63a0*/  @!PT LDS RZ, [RZ] ;  /* 0x00000000fffff984 */ /* 0x000fe20000000800 */
[----:B------:R-:W-:Y:S01]  /*63b0*/  @!PT LDS RZ, [RZ] ;  /* 0x00000000fffff984 */ /* 0x000fe20000000800 */
[----:B------:R-:W-:Y:S01]  /*63c0*/  @!PT LDS RZ, [RZ] ;  /* 0x00000000fffff984 */ /* 0x000fe20000000800 */
[----:B------:R2:W-:Y:S07]  /*63d0*/  MEMBAR.ALL.CTA ;  /* 0x0000000000007992 */ /* 0x0005ee0000008000 */
[----:B--2---:R-:W2:Y:S02]  /*63e0*/  FENCE.VIEW.ASYNC.S ;  /* 0x00000000000073c6 */ /* 0x004ea40000000000 */
[----:B--2---:R-:W-:Y:S06]  /*63f0*/  BAR.SYNC.DEFER_BLOCKING 0x1, 0x80 ;  /* 0x0042000000007b1d */ /* 0x004fec0000010000 */
[----:B------:R-:W-:Y:S05]  /*6400*/  @P0 BRA `(.L_x_98) ;  /* 0x0000000000280947 */ /* 0x000fea0003800000 */
[----:B------:R-:W-:Y:S02]  /*6410*/  UIADD3 UR4, UPT, UPT, UR48, 0x400, URZ ;  /* 0x0000040030047890 */ /* 0x000fe4000fffe0ff */
[----:B------:R-:W-:Y:S01]  /*6420*/  UIADD3 UR6, UP0, UPT, UR52, 0x680, URZ ;  /* 0x0000068034067890 */ /* 0x000fe2000ff1e0ff */
[----:B------:R-:W-:Y:S03]  /*6430*/  UMOV UR43, UR36 ;  /* 0x00000024002b7c82 */ /* 0x000fe60008000000 */
[----:B------:R-:W-:Y:S01]  /*6440*/  MOV R94, UR4 ;  /* 0x00000004005e7c02 */ /* 0x000fe20008000f00 */
[----:B------:R-:W-:Y:S03]  /*6450*/  UIADD3.X UR7, UPT, UPT, URZ, UR53, URZ, UP0, !UPT ;  /* 0x00000035ff077290 */ /* 0x000fe600087fe4ff */
[----:B------:R-:W-:Y:S11]  /*6460*/  R2UR UR40, R94 ;  /* 0x000000005e2872ca */ /* 0x000ff600000e0000 */
[----:B------:R-:W-:Y:S02]  /*6470*/  @!UPT UIADD3 URZ, UPT, UPT, URZ, URZ, URZ ;  /* 0x000000fffffff290 */ /* 0x000fe4000fffe0ff */
[----:B------:R2:W-:Y:S01]  /*6480*/  UTMASTG.3D [UR40], [UR6] ;  /* 0x00000028060073b5 */ /* 0x0005e20008010000 */
[----:B------:R0:W-:Y:S01]  /*6490*/  UTMACMDFLUSH ;  /* 0x00000000000079b7 */ /* 0x0001e20000000000 */
[----:B--2---:R-:W-:Y:S04]  /*64a0*/  DEPBAR.LE SB0, 0x1 ;  /* 0x000080400000791a */ /* 0x004fe80000000000 */
.L_x_98:
[----:B------:R-:W-:Y:S05]  /*64b0*/  BSYNC.RECONVERGENT B0 ;  /* 0x0000000000007941 */ /* 0x000fea0003800200 */
.L_x_97:
[----:B------:R-:W-:Y:S01]  /*64c0*/  BAR.SYNC.DEFER_BLOCKING 0x1, 0x80 ;  /* 0x0042000000007b1d */ /* 0x000fe20000010000 */
[----:B------:R-:W-:Y:S01]  /*64d0*/  ISETP.NE.AND P1, PT, R105, RZ, PT ;  /* 0x000000ff6900720c */ /* 0x000fe20003f25270 */
[----:B------:R-:W-:Y:S01]  /*64e0*/  UISETP.NE.AND UP0, UPT, UR49, URZ, UPT ;  /* 0x000000ff3100728c */ /* 0x000fe2000bf05270 */
[----:B------:R-:W-:Y:S11]  /*64f0*/  LEA R2, R65, UR48, 0x3 ;  /* 0x0000003041027c11 */ /* 0x000ff6000f8e18ff */
[----:B------:R-:W-:Y:S01]  /*6500*/  @P1 SHF.L.U32 R3, R98, 0x1f, RZ ;  /* 0x0000001f62031819 */ /* 0x000fe200000006ff */
[----:B------:R-:W-:Y:S06]  /*6510*/  BRA.U !UP0, `(.L_x_99) ;  /* 0x0000000108247547 */ /* 0x000fec000b800000 */
[----:B------:R-:W-:Y:S01]  /*6520*/  IMAD.U32 R4, RZ, RZ, UR51 ;  /* 0x00000033ff047e24 */ /* 0x000fe2000f8e00ff */
[----:B------:R-:W-:Y:S01]  /*6530*/  MOV R0, UR37 ;  /* 0x0000002500007c02 */ /* 0x000fe20008000f00 */
[----:B------:R-:W-:Y:S03]  /*6540*/  UIADD3 UR51, UPT, UPT, UR51, 0x1, URZ ;  /* 0x0000000133337890 */ /* 0x000fe6000fffe0ff */
[----:B------:R-:W-:Y:S01]  /*6550*/  @P1 LEA R4, R4, UR48, 0x3 ;  /* 0x0000003004041c11 */ /* 0x000fe2000f8e18ff */
[----:B------:R-:W-:Y:S04]  /*6560*/  UISETP.NE.AND UP0, UPT, UR51, 0x4, UPT ;  /* 0x000000043300788c */ /* 0x000fe8000bf05270 */
[----:B------:R-:W-:Y:S01]  /*6570*/  @P1 VIADD R4, R4, 0x50 ;  /* 0x0000005004041836 */ /* 0x000fe20000000000 */
[----:B------:R-:W-:Y:S04]  /*6580*/  USEL UR51, UR51, URZ, UP0 ;  /* 0x000000ff33337287 */ /* 0x000fe80008000000 */
[----:B------:R-:W-:Y:S04]  /*6590*/  @P1 PRMT R0, R0, 0x654, R4 ;  /* 0x0000065400001816 */ /* 0x000fe80000000004 */
[----:B------:R2:W-:Y:S04]  /*65a0*/  @P1 SYNCS.ARRIVE.TRANS64.RED.A1T0 RZ, [R0+URZ], RZ ;  /* 0x000000ff00ff19a7 */ /* 0x0005e800081004ff */
.L_x_99:
[----:B------:R-:W3:Y:S01]  /*65b0*/  @P1 SYNCS.PHASECHK.TRANS64.TRYWAIT P0, [R2+URZ+0x30], R3 ;  /* 0x00003003020015a7 */ /* 0x000ee200080011ff */
[----:B------:R-:W-:Y:S01]  /*65c0*/  BSSY B1, `(.L_x_100) ;  /* 0x0000017000017945 */ /* 0x000fe20003800000 */
[----:B---3--:R-:W-:Y:S03]  /*65d0*/  @P1 SEL R67, RZ, 0x1, !P0 ;  /* 0x00000001ff431807 */ /* 0x008fe60004000000 */
[----:B------:R-:W-:Y:S05]  /*65e0*/  @!P1 BRA `(.L_x_101) ;  /* 0x0000000000509947 */ /* 0x000fea0003800000 */
[----:B------:R-:W-:Y:S01]  /*65f0*/  ISETP.NE.AND P1, PT, R72, RZ, PT ;  /* 0x000000ff4800720c */ /* 0x000fe20003f25270 */
[----:B------:R-:W-:Y:S01]  /*6600*/  BSSY B0, `(.L_x_102) ;  /* 0x000000a000007945 */ /* 0x000fe20003800000 */
[----:B------:R-:W-:Y:S11]  /*6610*/  ISETP.NE.AND P0, PT, R67, RZ, PT ;  /* 0x000000ff4300720c */ /* 0x000ff60003f05270 */
[----:B------:R-:W-:Y:S04]  /*6620*/  @P1 IMAD R5, R65, 0x2000, R66 ;  /* 0x0000200041051824 */ /* 0x000fe800078e0242 */
[----:B------:R-:W-:Y:S05]  /*6630*/  @P1 VIADD R4, R5, UR48 ;  /* 0x0000003005041c36 */ /* 0x000fea0008000000 */
[----:B------:R-:W-:Y:S01]  /*6640*/  @P1 IADD3 R3, PT, PT, R73, R4, RZ ;  /* 0x0000000449031210 */ /* 0x000fe20007ffe0ff */
[----:B------:R-:W-:Y:S01]  /*6650*/  @P1 IMAD.IADD R4, R99, 0x1, R4 ;  /* 0x0000000163041824 */ /* 0x000fe200078e0204 */
[----:B------:R-:W-:Y:S06]  /*6660*/  @P0 BRA `(.L_x_103) ;  /* 0x00000000000c0947 */ /* 0x000fec0003800000 */
[----:B--2---:R-:W-:Y:S04]  /*6670*/  SHF.L.U32 R0, R98, 0x1f, RZ ;  /* 0x0000001f62007819 */ /* 0x004fe800000006ff */
[----:B------:R-:W2:Y:S02]  /*6680*/  SYNCS.PHASECHK.TRANS64.TRYWAIT P0, [R2+URZ+0x30], R0 ;  /* 0x00003000020075a7 */ /* 0x000ea400080011ff */
[----:B--2---:R-:W-:Y:S05]  /*6690*/  @!P0 BRA `(.L_x_104) ;  /* 0x00000030005c8947 */ /* 0x004fea0003800000 */
.L_x_103:
[----:B------:R-:W-:Y:S05]  /*66a0*/  BSYNC B0 ;  /* 0x0000000000007941 */ /* 0x000fea0003800000 */
.L_x_102:
[----:B------:R-:W-:Y:S02]  /*66b0*/  ISETP.NE.AND P0, PT, R72, RZ, PT ;  /* 0x000000ff4800720c */ /* 0x000fe40003f05270 */
[----:B------:R-:W-:Y:S11]  /*66c0*/  IADD3 R65, PT, PT, R65, 0x1, RZ ;  /* 0x0000000141417810 */ /* 0x000ff60007ffe0ff */
[----:B--2---:R-:W-:Y:S01]  /*66d0*/  @P0 IMAD.IADD R0, R99, 0x1, R3 ;  /* 0x0000000163000824 */ /* 0x004fe200078e0203 */
[----:B------:R-:W-:Y:S05]  /*66e0*/  @P0 WARPSYNC.ALL ;  /* 0x0000000000000948 */ /* 0x000fea0003800000 */
[----:B------:R3:W4:Y:S04]  /*66f0*/  @P0 LDSM.16.M88.4 R56, [R5+UR48+0x400] ;  /* 0x000400300538083b */ /* 0x0007280008000200 */
[----:B------:R3:W2:Y:S04]  /*6700*/  @P0 LDSM.16.M88.4 R60, [R4+0x400] ;  /* 0x00040000043c083b */ /* 0x0006a80000000200 */
[----:B------:R3:W1:Y:S04]  /*6710*/  @P0 LDSM.16.M88.4 R68, [R3+0x400] ;  /* 0x000400000344083b */ /* 0x0006680000000200 */
[----:B------:R3:W1:Y:S02]  /*6720*/  @P0 LDSM.16.M88.4 R76, [R0+0x400] ;  /* 0x00040000004c083b */ /* 0x0006640000000200 */
.L_x_101:
[----:B------:R-:W-:Y:S05]  /*6730*/  BSYNC B1 ;  /* 0x0000000000017941 */ /* 0x000fea0003800000 */
.L_x_100:
[----:B--23--:R-:W-:Y:S05]  /*6740*/  VIADD R0, R48, 0x40 ;  /* 0x0000004030007836 */ /* 0x00cfea0000000000 */
[----:B------:R-:W-:Y:S04]  /*6750*/  SHF.R.U32.HI R0, RZ, 0x15, R0 ;  /* 0x00000015ff007819 */ /* 0x000fe80000011600 */
[----:B------:R-:W-:Y:S11]  /*6760*/  LOP3.LUT P0, RZ, R0, 0x3, R93, 0x48, !PT ;  /* 0x0000000300ff7812 */ /* 0x000ff6000780485d */
[----:B------:R-:W-:Y:S02]  /*6770*/  @!UPT UIADD3 URZ, UPT, UPT, URZ, URZ, URZ ;  /* 0x000000fffffff290 */ /* 0x000fe4000fffe0ff */
[----:B------:R-:W-:Y:S05]  /*6780*/  @!P0 BRA `(.L_x_105) ;  /* 0x0000000000408947 */ /* 0x000fea0003800000 */
[----:B------:R-:W2:Y:S01]  /*6790*/  LDCU.64 UR8, c[0x4][0x70] ;  /* 0x01000e00ff0877ac */ /* 0x000ea20008000a00 */
[----:B------:R-:W-:Y:S01]  /*67a0*/  MOV R3, 0x0 ;  /* 0x0000000000037802 */ /* 0x000fe20000000f00 */
[----:B------:R-:W-:Y:S02]  /*67b0*/  HFMA2 R12, -RZ, RZ, 0, 5.9604644775390625e-08 ;  /* 0x00000001ff0c7431 */ /* 0x000fe400000001ff */
[----:B-1----:R-:W-:Y:S02]  /*67c0*/  IMAD.MOV.U32 R8, RZ, RZ, 0x192 ;  /* 0x00000192ff087424 */ /* 0x002fe400078e00ff */
[----:B------:R-:W-:Y:S01]  /*67d0*/  IMAD.MOV.U32 R13, RZ, RZ, RZ ;  /* 0x000000ffff0d7224 */ /* 0x000fe200078e00ff */
[----:B------:R-:W1:Y:S01]  /*67e0*/  LDCU.64 UR6, c[0x4][0x78] ;  /* 0x01000f00ff0677ac */ /* 0x000e620008000a00 */
[----:B------:R-:W3:Y:S01]  /*67f0*/  LDC.64 R2, c[0x4][R3] ;  /* 0x0100000003027b82 */ /* 0x000ee20000000a00 */
[----:B------:R-:W5:Y:S01]  /*6800*/  LDCU.64 UR4, c[0x4][0x10] ;  /* 0x01000200ff0477ac */ /* 0x000f620008000a00 */
[----:B--2---:R-:W-:Y:S01]  /*6810*/  MOV R5, UR9 ;  /* 0x0000000900057c02 */ /* 0x004fe20008000f00 */
[----:B------:R-:W-:Y:S01]  /*6820*/  IMAD.U32 R4, RZ, RZ, UR8 ;  /* 0x00000008ff047e24 */ /* 0x000fe2000f8e00ff */
[----:B-1----:R-:W-:Y:S01]  /*6830*/  MOV R7, UR7 ;  /* 0x0000000700077c02 */ /* 0x002fe20008000f00 */
[----:B------:R-:W-:Y:S01]  /*6840*/  IMAD.U32 R6, RZ, RZ, UR6 ;  /* 0x00000006ff067e24 */ /* 0x000fe2000f8e00ff */
[----:B-----5:R-:W-:Y:S01]  /*6850*/  MOV R11, UR5 ;  /* 0x00000005000b7c02 */ /* 0x020fe20008000f00 */
[----:B------:R-:W-:Y:S02]  /*6860*/  IMAD.U32 R10, RZ, RZ, UR4 ;  /* 0x00000004ff0a7e24 */ /* 0x000fe4000f8e00ff */
[----:B------:R-:W-:Y:S07]  /*6870*/  LEPC R20, `(.L_x_105) ;  /* 0x000000001014794e */ /* 0x000fee0000000000 */
[----:B---34-:R-:W-:Y:S05]  /*6880*/  CALL.ABS.NOINC R2 ;  /* 0x0000000002007343 */ /* 0x018fea0003c00000 */
.L_x_105:
[----:B------:R-:W-:Y:S01]  /*6890*/  ISETP.NE.AND P6, PT, R105, RZ, PT ;  /* 0x000000ff6900720c */ /* 0x000fe20003fc5270 */
[----:B------:R-:W-:Y:S05]  /*68a0*/  WARPSYNC.ALL ;  /* 0x0000000000007948 */ /* 0x000fea0003800000 */
[----:B------:R-:W-:Y:S01]  /*68b0*/  R2UR UR4, R48 ;  /* 0x00000000300472ca */ /* 0x000fe200000e0000 */
[----:B------:R-:W-:Y:S01]  /*68c0*/  BSSY.RECONVERGENT B0, `(.L_x_106) ;  /* 0x000008f000007945 */ /* 0x000fe20003800200 */
[----:B------:R-:W-:Y:S02]  /*68d0*/  MOV R50, UR51 ;  /* 0x0000003300327c02 */ /* 0x000fe40008000f00 */
[----:B----4-:R-:W-:Y:S02]  /*68e0*/  SHF.L.U32 R3, R56, 0x10, RZ ;  /* 0x0000001038037819 */ /* 0x010fe400000006ff */
[----:B------:R-:W-:Y:S02]  /*68f0*/  MOV R74, UR37 ;  /* 0x00000025004a7c02 */ /* 0x000fe40008000f00 */
[----:B------:R-:W-:Y:S02]  /*6900*/  @P6 LEA R50, R50, UR48, 0x3 ;  /* 0x0000003032326c11 */ /* 0x000fe4000f8e18ff */
[----:B------:R-:W-:Y:S02]  /*6910*/  LOP3.LUT R51, R57, 0xffff0000, RZ, 0xc0, !PT ;  /* 0xffff000039337812 */ /* 0x000fe400078ec0ff */
[----:B------:R-:W-:Y:S01]  /*6920*/  @P6 IADD3 R50, PT, PT, R50, 0x50, RZ ;  /* 0x0000005032326810 */ /* 0x000fe20007ffe0ff */
[----:B-1----:R-:W1:Y:S01]  /*6930*/  LDTM.16dp256bit.x8 R4, tmem[UR4+0x40] ;  /* 0x00004004000479ee */ /* 0x002e6200081a0000 */
[----:B------:R-:W-:Y:S02]  /*6940*/  ISETP.NE.AND P0, PT, R101, RZ, PT ;  /* 0x000000ff6500720c */ /* 0x000fe40003f05270 */
[----:B------:R-:W-:Y:S02]  /*6950*/  @P6 PRMT R74, R74, 0x654, R50 ;  /* 0x000006544a4a6816 */ /* 0x000fe40000000032 */
[----:B------:R-:W-:Y:S01]  /*6960*/  SHF.L.U32 R50, R57, 0x10, RZ ;  /* 0x0000001039327819 */ /* 0x000fe200000006ff */
[C---:B-1----:R-:W-:Y:S01]  /*6970*/  FMUL R0, R47.reuse, R4 ;  /* 0x000000042f007220 */ /* 0x042fe20000400000 */
[----:B------:R-:W-:Y:S01]  /*6980*/  LOP3.LUT R4, R56, 0xffff0000, RZ, 0xc0, !PT ;  /* 0xffff000038047812 */ /* 0x000fe200078ec0ff */
[C---:B------:R-:W-:Y:S01]  /*6990*/  FMUL R2, R47.reuse, R5 ;  /* 0x000000052f027220 */ /* 0x040fe20000400000 */
[----:B------:R-:W-:Y:S01]  /*69a0*/  FMUL R7, R47, R7 ;  /* 0x000000072f077220 */ /* 0x000fe20000400000 */
[----:B------:R-:W-:Y:S01]  /*69b0*/  FFMA R0, R49, R3, R0 ;  /* 0x0000000331007223 */ /* 0x000fe20000000000 */
[----:B------:R-:W-:Y:S01]  /*69c0*/  FMUL R3, R47, R6 ;  /* 0x000000062f037220 */ /* 0x000fe20000400000 */
[----:B------:R-:W-:Y:S01]  /*69d0*/  FFMA R2, R49, R4, R2 ;  /* 0x0000000431027223 */ /* 0x000fe20000000002 */
[C---:B------:R-:W-:Y:S01]  /*69e0*/  FMUL R4, R47.reuse, R8 ;  /* 0x000000082f047220 */ /* 0x040fe20000400000 */
[C---:B------:R-:W-:Y:S01]  /*69f0*/  FMUL R8, R47.reuse, R12 ;  /* 0x0000000c2f087220 */ /* 0x040fe20000400000 */
[C---:B------:R-:W-:Y:S01]  /*6a00*/  FMUL R12, R47.reuse, R16 ;  /* 0x000000102f0c7220 */ /* 0x040fe20000400000 */
[C---:B------:R-:W-:Y:S01]  /*6a10*/  FMUL R16, R47.reuse, R20 ;  /* 0x000000142f107220 */ /* 0x040fe20000400000 */
[----:B------:R-:W-:Y:S01]  /*6a20*/  F2FP.BF16.F32.PACK_AB R52, R2, R0 ;  /* 0x000000000234723e */ /* 0x000fe200000010ff */
[C---:B------:R-:W-:Y:S01]  /*6a30*/  FMUL R20, R47.reuse, R24 ;  /* 0x000000182f147220 */ /* 0x040fe20000400000 */
[C---:B------:R-:W-:Y:S01]  /*6a40*/  LOP3.LUT R0, R58.reuse, 0xffff0000, RZ, 0xc0, !PT ;  /* 0xffff00003a007812 */ /* 0x040fe200078ec0ff */
[----:B------:R-:W-:Y:S01]  /*6a50*/  FMUL R24, R47, R28 ;  /* 0x0000001c2f187220 */ /* 0x000fe20000400000 */
[----:B------:R-:W-:Y:S01]  /*6a60*/  SHF.L.U32 R2, R59, 0x10, RZ ;  /* 0x000000103b027819 */ /* 0x000fe200000006ff */
[C---:B------:R-:W-:Y:S01]  /*6a70*/  FMUL R28, R47.reuse, R32 ;  /* 0x000000202f1c7220 */ /* 0x040fe20000400000 */
[----:B------:R-:W-:Y:S01]  /*6a80*/  SHF.L.U32 R32, R58, 0x10, RZ ;  /* 0x000000103a207819 */ /* 0x000fe200000006ff */
[----:B------:R-:W-:Y:S01]  /*6a90*/  FMUL R5, R47, R9 ;  /* 0x000000092f057220 */ /* 0x000fe20000400000 */
[C---:B------:R-:W-:Y:S01]  /*6aa0*/  FFMA R3, R49.reuse, R50, R3 ;  /* 0x0000003231037223 */ /* 0x040fe20000000003 */
[----:B------:R-:W-:Y:S01]  /*6ab0*/  FFMA R7, R49, R51, R7 ;  /* 0x0000003331077223 */ /* 0x000fe20000000007 */
[----:B------:R-:W-:Y:S01]  /*6ac0*/  FMUL R6, R47, R10 ;  /* 0x0000000a2f067220 */ /* 0x000fe20000400000 */
[----:B------:R-:W-:Y:S01]  /*6ad0*/  FFMA R4, R49, R32, R4 ;  /* 0x0000002031047223 */ /* 0x000fe20000000004 */
[----:B------:R-:W-:Y:S01]  /*6ae0*/  LOP3.LUT R32, R59, 0xffff0000, RZ, 0xc0, !PT ;  /* 0xffff00003b207812 */ /* 0x000fe200078ec0ff */
[----:B------:R-:W-:Y:S01]  /*6af0*/  FFMA R5, R49, R0, R5 ;  /* 0x0000000031057223 */ /* 0x000fe20000000005 */
[C---:B------:R-:W-:Y:S01]  /*6b00*/  SHF.L.U32 R0, R60.reuse, 0x10, RZ ;  /* 0x000000103c007819 */ /* 0x040fe200000006ff */
[----:B------:R-:W-:Y:S01]  /*6b10*/  FMUL R11, R47, R11 ;  /* 0x0000000b2f0b7220 */ /* 0x000fe20000400000 */
[----:B------:R-:W-:Y:S01]  /*6b20*/  F2FP.BF16.F32.PACK_AB R53, R7, R3 ;  /* 0x000000030735723e */ /* 0x000fe200000010ff */
[C---:B------:R-:W-:Y:S01]  /*6b30*/  FFMA R6, R49.reuse, R2, R6 ;  /* 0x0000000231067223 */ /* 0x040fe20000000006 */
[----:B------:R-:W-:Y:S01]  /*6b40*/  LOP3.LUT R2, R60, 0xffff0000, RZ, 0xc0, !PT ;  /* 0xffff00003c027812 */ /* 0x000fe200078ec0ff */
[----:B------:R-:W-:Y:S01]  /*6b50*/  FFMA R11, R49, R32, R11 ;  /* 0x00000020310b7223 */ /* 0x000fe2000000000b */
[----:B------:R-:W-:Y:S01]  /*6b60*/  SHF.L.U32 R3, R61, 0x10, RZ ;  /* 0x000000103d037819 */ /* 0x000fe200000006ff */
[----:B------:R-:W-:Y:S01]  /*6b70*/  FFMA R8, R49, R0, R8 ;  /* 0x0000000031087223 */ /* 0x000fe20000000008 */
[----:B------:R-:W-:Y:S01]  /*6b80*/  LOP3.LUT R0, R61, 0xffff0000, RZ, 0xc0, !PT ;  /* 0xffff00003d007812 */ /* 0x000fe200078ec0ff */
[----:B------:R-:W-:Y:S01]  /*6b90*/  FMUL R9, R47, R13 ;  /* 0x0000000d2f097220 */ /* 0x000fe20000400000 */
[----:B------:R-:W-:Y:S01]  /*6ba0*/  F2FP.BF16.F32.PACK_AB R54, R5, R4 ;  /* 0x000000040536723e */ /* 0x000fe200000010ff */
[----:B------:R-:W-:Y:S01]  /*6bb0*/  FMUL R10, R47, R14 ;  /* 0x0000000e2f0a7220 */ /* 0x000fe20000400000 */
[----:B------:R-:W-:Y:S01]  /*6bc0*/  SHF.L.U32 R4, R77, 0x10, RZ ;  /* 0x000000104d047819 */ /* 0x000fe200000006ff */
[----:B------:R-:W-:Y:S01]  /*6bd0*/  FMUL R15, R47, R15 ;  /* 0x0000000f2f0f7220 */ /* 0x000fe20000400000 */
[----:B------:R-:W-:Y:S01]  /*6be0*/  F2FP.BF16.F32.PACK_AB R55, R11, R6 ;  /* 0x000000060b37723e */ /* 0x000fe200000010ff */
[C---:B------:R-:W-:Y:S01]  /*6bf0*/  FFMA R9, R49.reuse, R2, R9 ;  /* 0x0000000231097223 */ /* 0x040fe20000000009 */
[C---:B------:R-:W-:Y:S01]  /*6c00*/  SHF.L.U32 R2, R62.reuse, 0x10, RZ ;  /* 0x000000103e027819 */ /* 0x040fe200000006ff */
[C---:B------:R-:W-:Y:S01]  /*6c10*/  FFMA R10, R49.reuse, R3, R10 ;  /* 0x00000003310a7223 */ /* 0x040fe2000000000a */
[----:B------:R-:W-:Y:S01]  /*6c20*/  LOP3.LUT R3, R62, 0xffff0000, RZ, 0xc0, !PT ;  /* 0xffff00003e037812 */ /* 0x000fe200078ec0ff */
[----:B------:R-:W-:Y:S01]  /*6c30*/  FFMA R15, R49, R0, R15 ;  /* 0x00000000310f7223 */ /* 0x000fe2000000000f */
[----:B------:R-:W-:Y:S01]  /*6c40*/  SHF.L.U32 R0, R63, 0x10, RZ ;  /* 0x000000103f007819 */ /* 0x000fe200000006ff */
[----:B------:R-:W-:Y:S01]  /*6c50*/  FMUL R13, R47, R17 ;  /* 0x000000112f0d7220 */ /* 0x000fe20000400000 */
[----:B------:R-:W-:Y:S01]  /*6c60*/  F2FP.BF16.F32.PACK_AB R8, R9, R8 ;  /* 0x000000080908723e */ /* 0x000fe200000010ff */
[----:B------:R-:W-:Y:S01]  /*6c70*/  FMUL R14, R47, R18 ;  /* 0x000000122f0e7220 */ /* 0x000fe20000400000 */
[----:B------:R-:W-:Y:S01]  /*6c80*/  LOP3.LUT R5, R79, 0xffff0000, RZ, 0xc0, !PT ;  /* 0xffff00004f057812 */ /* 0x000fe200078ec0ff */
[----:B------:R-:W-:Y:S01]  /*6c90*/  FFMA R12, R49, R2, R12 ;  /* 0x00000002310c7223 */ /* 0x000fe2000000000c */
[----:B------:R-:W-:Y:S01]  /*6ca0*/  LOP3.LUT R2, R63, 0xffff0000, RZ, 0xc0, !PT ;  /* 0xffff00003f027812 */ /* 0x000fe200078ec0ff */
[----:B------:R-:W-:Y:S01]  /*6cb0*/  FFMA R13, R49, R3, R13 ;  /* 0x00000003310d7223 */ /* 0x000fe2000000000d */
[----:B------:R-:W-:Y:S01]  /*6cc0*/  SHF.L.U32 R3, R69, 0x10, RZ ;  /* 0x0000001045037819 */ /* 0x000fe200000006ff */
[----:B------:R-:W-:Y:S01]  /*6cd0*/  FFMA R14, R49, R0, R14 ;  /* 0x00000000310e7223 */ /* 0x000fe2000000000e */
[C---:B------:R-:W-:Y:S01]  /*6ce0*/  SHF.L.U32 R0, R68.reuse, 0x10, RZ ;  /* 0x0000001044007819 */ /* 0x040fe200000006ff */
[----:B------:R-:W-:Y:S01]  /*6cf0*/  FMUL R19, R47, R19 ;  /* 0x000000132f137220 */ /* 0x000fe20000400000 */
[----:B------:R-:W-:Y:S01]  /*6d00*/  F2FP.BF16.F32.PACK_AB R9, R15, R10 ;  /* 0x0000000a0f09723e */ /* 0x000fe200000010ff */
[----:B------:R-:W-:Y:S01]  /*6d10*/  FMUL R17, R47, R21 ;  /* 0x000000152f117220 */ /* 0x000fe20000400000 */
[----:B------:R-:W-:Y:S01]  /*6d20*/  F2FP.BF16.F32.PACK_AB R10, R13, R12 ;  /* 0x0000000c0d0a723e */ /* 0x000fe200000010ff */
[C---:B------:R-:W-:Y:S01]  /*6d30*/  FFMA R19, R49.reuse, R2, R19 ;  /* 0x0000000231137223 */ /* 0x040fe20000000013 */
[----:B------:R-:W-:Y:S01]  /*6d40*/  LOP3.LUT R2, R68, 0xffff0000, RZ, 0xc0, !PT ;  /* 0xffff000044027812 */ /* 0x000fe200078ec0ff */
[----:B------:R-:W-:Y:S01]  /*6d50*/  FFMA R16, R49, R0, R16 ;  /* 0x0000000031107223 */ /* 0x000fe20000000010 */
[----:B------:R-:W-:Y:S01]  /*6d60*/  LOP3.LUT R0, R69, 0xffff0000, RZ, 0xc0, !PT ;  /* 0xffff000045007812 */ /* 0x000fe200078ec0ff */
[----:B------:R-:W-:Y:S01]  /*6d70*/  FMUL R18, R47, R22 ;  /* 0x000000162f127220 */ /* 0x000fe20000400000 */
[----:B------:R-:W-:Y:S01]  /*6d80*/  F2FP.BF16.F32.PACK_AB R11, R19, R14 ;  /* 0x0000000e130b723e */ /* 0x000fe200000010ff */
[----:B------:R-:W-:Y:S01]  /*6d90*/  FMUL R23, R47, R23 ;  /* 0x000000172f177220 */ /* 0x000fe20000400000 */
[C---:B------:R-:W-:Y:S01]  /*6da0*/  FFMA R17, R49.reuse, R2, R17 ;  /* 0x0000000231117223 */ /* 0x040fe20000000011 */
[C---:B------:R-:W-:Y:S01]  /*6db0*/  SHF.L.U32 R2, R70.reuse, 0x10, RZ ;  /* 0x0000001046027819 */ /* 0x040fe200000006ff */
[----:B------:R-:W-:Y:S01]  /*6dc0*/  FFMA R18, R49, R3, R18 ;  /* 0x0000000331127223 */ /* 0x000fe20000000012 */
[----:B------:R-:W-:Y:S01]  /*6dd0*/  SHF.L.U32 R3, R71, 0x10, RZ ;  /* 0x0000001047037819 */ /* 0x000fe200000006ff */
[----:B------:R-:W-:Y:S01]  /*6de0*/  FFMA R23, R49, R0, R23 ;  /* 0x0000000031177223 */ /* 0x000fe20000000017 */
[----:B------:R-:W-:Y:S01]  /*6df0*/  LOP3.LUT R0, R70, 0xffff0000, RZ, 0xc0, !PT ;  /* 0xffff000046007812 */ /* 0x000fe200078ec0ff */
[----:B------:R-:W-:Y:S01]  /*6e00*/  FMUL R21, R47, R25 ;  /* 0x000000192f157220 */ /* 0x000fe20000400000 */
[----:B------:R-:W-:Y:S01]  /*6e10*/  F2FP.BF16.F32.PACK_AB R16, R17, R16 ;  /* 0x000000101110723e */ /* 0x000fe200000010ff */
[----:B------:R-:W-:Y:S01]  /*6e20*/  FMUL R22, R47, R26 ;  /* 0x0000001a2f167220 */ /* 0x000fe20000400000 */
[----:B------:R-:W-:Y:S01]  /*6e30*/  F2FP.BF16.F32.PACK_AB R17, R23, R18 ;  /* 0x000000121711723e */ /* 0x000fe200000010ff */
[C---:B------:R-:W-:Y:S01]  /*6e40*/  FFMA R20, R49.reuse, R2, R20 ;  /* 0x0000000231147223 */ /* 0x040fe20000000014 */
[C---:B------:R-:W-:Y:S01]  /*6e50*/  SHF.L.U32 R2, R76.reuse, 0x10, RZ ;  /* 0x000000104c027819 */ /* 0x040fe200000006ff */
[----:B------:R1:W-:Y:S01]  /*6e60*/  STSM.16.M88.4 [R107+0x2400], R52 ;  /* 0x002400346b007844 */ /* 0x0003e20000000200 */
[----:B------:R-:W-:Y:S01]  /*6e70*/  FFMA R21, R49, R0, R21 ;  /* 0x0000000031157223 */ /* 0x000fe20000000015 */
[----:B------:R-:W-:Y:S01]  /*6e80*/  LOP3.LUT R0, R71, 0xffff0000, RZ, 0xc0, !PT ;  /* 0xffff000047007812 */ /* 0x000fe200078ec0ff */
[----:B------:R-:W-:Y:S01]  /*6e90*/  FFMA R22, R49, R3, R22 ;  /* 0x0000000331167223 */ /* 0x000fe20000000016 */
[----:B------:R-:W-:Y:S04]  /*6ea0*/  LOP3.LUT R3, R76, 0xffff0000, RZ, 0xc0, !PT ;  /* 0xffff00004c037812 */ /* 0x000fe800078ec0ff */
[----:B------:R1:W-:Y:S01]  /*6eb0*/  STSM.16.M88.4 [R106+0x2400], R8 ;  /* 0x002400086a007844 */ /* 0x0003e20000000200 */
[----:B------:R-:W-:Y:S01]  /*6ec0*/  F2FP.BF16.F32.PACK_AB R18, R21, R20 ;  /* 0x000000141512723e */ /* 0x000fe200000010ff */
[C---:B------:R-:W-:Y:S01]  /*6ed0*/  FMUL R27, R47.reuse, R27 ;  /* 0x0000001b2f1b7220 */ /* 0x040fe20000400000 */
[C---:B------:R-:W-:Y:S01]  /*6ee0*/  FMUL R25, R47.reuse, R29 ;  /* 0x0000001d2f197220 */ /* 0x040fe20000400000 */
[C---:B------:R-:W-:Y:S01]  /*6ef0*/  FMUL R26, R47.reuse, R30 ;  /* 0x0000001e2f1a7220 */ /* 0x040fe20000400000 */
[----:B------:R-:W-:Y:S01]  /*6f00*/  FMUL R31, R47, R31 ;  /* 0x0000001f2f1f7220 */ /* 0x000fe20000400000 */
[----:B------:R-:W-:Y:S01]  /*6f10*/  FFMA R27, R49, R0, R27 ;  /* 0x00000000311b7223 */ /* 0x000fe2000000001b */
[----:B------:R-:W-:Y:S01]  /*6f20*/  LOP3.LUT R0, R77, 0xffff0000, RZ, 0xc0, !PT ;  /* 0xffff00004d007812 */ /* 0x000fe200078ec0ff */
[C---:B------:R-:W-:Y:S01]  /*6f30*/  FFMA R24, R49.reuse, R2, R24 ;  /* 0x0000000231187223 */ /* 0x040fe20000000018 */
[C---:B------:R-:W-:Y:S01]  /*6f40*/  FFMA R25, R49.reuse, R3, R25 ;  /* 0x0000000331197223 */ /* 0x040fe20000000019 */
[C---:B------:R-:W-:Y:S01]  /*6f50*/  SHF.L.U32 R2, R78.reuse, 0x10, RZ ;  /* 0x000000104e027819 */ /* 0x040fe200000006ff */
[----:B------:R-:W-:Y:S01]  /*6f60*/  FFMA R26, R49, R4, R26 ;  /* 0x00000004311a7223 */ /* 0x000fe2000000001a */
[----:B------:R-:W-:Y:S01]  /*6f70*/  LOP3.LUT R3, R78, 0xffff0000, RZ, 0xc0, !PT ;  /* 0xffff00004e037812 */ /* 0x000fe200078ec0ff */
[----:B------:R-:W-:Y:S01]  /*6f80*/  FMUL R29, R47, R33 ;  /* 0x000000212f1d7220 */ /* 0x000fe20000400000 */
[----:B------:R-:W-:Y:S01]  /*6f90*/  SHF.L.U32 R4, R79, 0x10, RZ ;  /* 0x000000104f047819 */ /* 0x000fe200000006ff */
[----:B------:R-:W-:Y:S01]  /*6fa0*/  FMUL R30, R47, R34 ;  /* 0x000000222f1e7220 */ /* 0x000fe20000400000 */
[----:B------:R-:W-:Y:S01]  /*6fb0*/  FFMA R31, R49, R0, R31 ;  /* 0x00000000311f7223 */ /* 0x000fe2000000001f */
[----:B------:R-:W-:Y:S01]  /*6fc0*/  FMUL R35, R47, R35 ;  /* 0x000000232f237220 */ /* 0x000fe20000400000 */
[C---:B------:R-:W-:Y:S01]  /*6fd0*/  FFMA R28, R49.reuse, R2, R28 ;  /* 0x00000002311c7223 */ /* 0x040fe2000000001c */
[C---:B------:R-:W-:Y:S01]  /*6fe0*/  FFMA R29, R49.reuse, R3, R29 ;  /* 0x00000003311d7223 */ /* 0x040fe2000000001d */
[C---:B------:R-:W-:Y:S01]  /*6ff0*/  FFMA R30, R49.reuse, R4, R30 ;  /* 0x00000004311e7223 */ /* 0x040fe2000000001e */
[----:B------:R-:W-:Y:S01]  /*7000*/  FFMA R35, R49, R5, R35 ;  /* 0x0000000531237223 */ /* 0x000fe20000000023 */
[----:B------:R-:W-:Y:S02]  /*7010*/  F2FP.BF16.F32.PACK_AB R19, R27, R22 ;  /* 0x000000161b13723e */ /* 0x000fe400000010ff */
[----:B------:R-:W-:Y:S02]  /*7020*/  F2FP.BF16.F32.PACK_AB R24, R25, R24 ;  /* 0x000000181918723e */ /* 0x000fe400000010ff */
[----:B------:R-:W-:Y:S01]  /*7030*/  F2FP.BF16.F32.PACK_AB R25, R31, R26 ;  /* 0x0000001a1f19723e */ /* 0x000fe200000010ff */
[----:B------:R1:W-:Y:S01]  /*7040*/  STSM.16.M88.4 [R108+0x2000], R16 ;  /* 0x002000106c007844 */ /* 0x0003e20000000200 */
[----:B------:R-:W-:Y:S02]  /*7050*/  F2FP.BF16.F32.PACK_AB R26, R29, R28 ;  /* 0x0000001c1d1a723e */ /* 0x000fe400000010ff */
[----:B------:R-:W-:Y:S02]  /*7060*/  F2FP.BF16.F32.PACK_AB R27, R35, R30 ;  /* 0x0000001e231b723e */ /* 0x000fe400000010ff */
[----:B------:R-:W-:Y:S02]  /*7070*/  LEA R0, R65, UR48, 0x3 ;  /* 0x0000003041007c11 */ /* 0x000fe4000f8e18ff */
[----:B------:R-:W-:Y:S01]  /*7080*/  @P6 SHF.L.U32 R2, R98, 0x1f, RZ ;  /* 0x0000001f62026819 */ /* 0x000fe200000006ff */
[----:B------:R1:W-:Y:S01]  /*7090*/  STSM.16.M88.4 [R109+0x2000], R24 ;  /* 0x002000186d007844 */ /* 0x0003e20000000200 */
        /* <DEDUP_REMOVED lines=8> */
[----:B------:R-:W-:Y:S02]  /*7120*/  UIADD3 UR8, UP0, UPT, UR52, 0x680, URZ ;  /* 0x0000068034087890 */ /* 0x000fe4000ff1e0ff */
[----:B------:R-:W-:Y:S02]  /*7130*/  UIADD3 UR5, UPT, UPT, UR41, 0x40, URZ ;  /* 0x0000004029057890 */ /* 0x000fe4000fffe0ff */
[----:B------:R-:W-:Y:S02]  /*7140*/  UIADD3 UR4, UPT, UPT, UR48, 0x2400, URZ ;  /* 0x0000240030047890 */ /* 0x000fe4000fffe0ff */
[----:B------:R-:W-:Y:S01]  /*7150*/  UIADD3.X UR9, UPT, UPT, URZ, UR53, URZ, UP0, !UPT ;  /* 0x00000035ff097290 */ /* 0x000fe200087fe4ff */
[----:B------:R-:W-:Y:S01]  /*7160*/  UMOV UR6, UR42 ;  /* 0x0000002a00067c82 */ /* 0x000fe20008000000 */
[----:B------:R-:W-:Y:S07]  /*7170*/  UMOV UR7, UR36 ;  /* 0x0000002400077c82 */ /* 0x000fee0008000000 */
[----:B------:R2:W-:Y:S01]  /*7180*/  UTMASTG.3D [UR4], [UR8] ;  /* 0x00000004080073b5 */ /* 0x0005e20008010000 */
[----:B------:R0:W-:Y:S01]  /*7190*/  UTMACMDFLUSH ;  /* 0x00000000000079b7 */ /* 0x0001e20000000000 */
[----:B--2---:R-:W-:Y:S04]  /*71a0*/  DEPBAR.LE SB0, 0x1 ;  /* 0x000080400000791a */ /* 0x004fe80000000000 */
.L_x_107:
[----:B------:R-:W-:Y:S05]  /*71b0*/  BSYNC.RECONVERGENT B0 ;  /* 0x0000000000007941 */ /* 0x000fea0003800200 */
.L_x_106:
[----:B------:R-:W-:Y:S01]  /*71c0*/  BAR.SYNC.DEFER_BLOCKING 0x1, 0x80 ;  /* 0x0042000000007b1d */ /* 0x000fe20000010000 */
[----:B------:R-:W-:Y:S04]  /*71d0*/  UIADD3 UR40, UPT, UPT, UR51, 0x1, URZ ;  /* 0x0000000133287890 */ /* 0x000fe8000fffe0ff */
[----:B------:R-:W-:Y:S04]  /*71e0*/  UISETP.NE.AND UP0, UPT, UR40, 0x4, UPT ;  /* 0x000000042800788c */ /* 0x000fe8000bf05270 */
[----:B------:R-:W-:Y:S01]  /*71f0*/  USEL UR40, UR40, URZ, UP0 ;  /* 0x000000ff28287287 */ /* 0x000fe20008000000 */
[----:B------:R2:W-:Y:S01]  /*7200*/  @P6 SYNCS.ARRIVE.TRANS64.RED.A1T0 RZ, [R74+URZ], RZ ;  /* 0x000000ff4aff69a7 */ /* 0x0005e200081004ff */
[----:B------:R-:W-:Y:S01]  /*7210*/  BSSY B1, `(.L_x_108) ;  /* 0x0000018000017945 */ /* 0x000fe20003800000 */
[----:B------:R-:W3:Y:S02]  /*7220*/  @P6 SYNCS.PHASECHK.TRANS64.TRYWAIT P0, [R0+URZ+0x30], R2 ;  /* 0x00003002000065a7 */ /* 0x000ee400080011ff */
[----:B---3--:R-:W-:Y:S01]  /*7230*/  @P6 SEL R67, RZ, 0x1, !P0 ;  /* 0x00000001ff436807 */ /* 0x008fe20004000000 */
[----:B--2---:R-:W-:Y:S06]  /*7240*/  @!P6 BRA `(.L_x_109) ;  /* 0x000000000050e947 */ /* 0x004fec0003800000 */
        /* <DEDUP_REMOVED lines=8> */
[----:B------:R-:W-:Y:S04]  /*72d0*/  SHF.L.U32 R5, R98, 0x1f, RZ ;  /* 0x0000001f62057819 */ /* 0x000fe800000006ff */
[----:B------:R-:W2:Y:S02]  /*72e0*/  SYNCS.PHASECHK.TRANS64.TRYWAIT P0, [R0+URZ+0x30], R5 ;  /* 0x00003005000075a7 */ /* 0x000ea400080011ff */
[----:B--2---:R-:W-:Y:S05]  /*72f0*/  @!P0 BRA `(.L_x_112) ;  /* 0x0000002400588947 */ /* 0x004fea0003800000 */
.L_x_111:
[----:B------:R-:W-:Y:S05]  /*7300*/  BSYNC B0 ;  /* 0x0000000000007941 */ /* 0x000fea0003800000 */
.L_x_110:
[----:B------:R-:W-:Y:S02]  /*7310*/  ISETP.NE.AND P0, PT, R72, RZ, PT ;  /* 0x000000ff4800720c */ /* 0x000fe40003f05270 */
[----:B------:R-:W-:Y:S11]  /*7320*/  IADD3 R65, PT, PT, R65, 0x1, RZ ;  /* 0x0000000141417810 */ /* 0x000ff60007ffe0ff */
[----:B--2---:R-:W-:Y:S01]  /*7330*/  @P0 IMAD.IADD R0, R99, 0x1, R2 ;  /* 0x0000000163000824 */ /* 0x004fe200078e0202 */
[----:B------:R-:W-:Y:S05]  /*7340*/  @P0 WARPSYNC.ALL ;  /* 0x0000000000000948 */ /* 0x000fea0003800000 */
[----:B------:R2:W3:Y:S04]  /*7350*/  @P0 LDSM.16.M88.4 R56, [R4+UR48+0x400] ;  /* 0x000400300438083b */ /* 0x0004e80008000200 */
[----:B------:R2:W4:Y:S04]  /*7360*/  @P0 LDSM.16.M88.4 R60, [R3+0x400] ;  /* 0x00040000033c083b */ /* 0x0005280000000200 */
[----:B------:R2:W1:Y:S04]  /*7370*/  @P0 LDSM.16.M88.4 R68, [R2+0x400] ;  /* 0x000400000244083b */ /* 0x0004680000000200 */
[----:B------:R2:W1:Y:S02]  /*7380*/  @P0 LDSM.16.M88.4 R76, [R0+0x400] ;  /* 0x00040000004c083b */ /* 0x0004640000000200 */
.L_x_109:
[----:B------:R-:W-:Y:S05]  /*7390*/  BSYNC B1 ;  /* 0x0000000000017941 */ /* 0x000fea0003800000 */
.L_x_108:
[----:B--2---:R-:W-:Y:S05]  /*73a0*/  VIADD R0, R48, 0x80 ;  /* 0x0000008030007836 */ /* 0x004fea0000000000 */
        /* <DEDUP_REMOVED lines=20> */
.L_x_113:
[----:B------:R-:W-:Y:S01]  /*74f0*/  ISETP.NE.AND P6, PT, R105, RZ, PT ;  /* 0x000000ff6900720c */ /* 0x000fe20003fc5270 */
[----:B------:R-:W-:Y:S05]  /*7500*/  WARPSYNC.ALL ;  /* 0x0000000000007948 */ /* 0x000fea0003800000 */
[----:B------:R-:W-:Y:S01]  /*7510*/  R2UR UR4, R48 ;  /* 0x00000000300472ca */ /* 0x000fe200000e0000 */
[----:B------:R-:W-:Y:S01]  /*7520*/  BSSY.RECONVERGENT B0, `(.L_x_114) ;  /* 0x000008f000007945 */ /* 0x000fe20003800200 */
[----:B------:R-:W-:Y:S02]  /*7530*/  MOV R50, UR40 ;  /* 0x0000002800327c02 */ /* 0x000fe40008000f00 */
[----:B---3--:R-:W-:Y:S02]  /*7540*/  SHF.L.U32 R3, R56, 0x10, RZ ;  /* 0x0000001038037819 */ /* 0x008fe400000006ff */
        /* <DEDUP_REMOVED lines=33> */
[C---:B----4-:R-:W-:Y:S01]  /*7760*/  SHF.L.U32 R0, R60.reuse, 0x10, RZ ;  /* 0x000000103c007819 */ /* 0x050fe200000006ff */
        /* <DEDUP_REMOVED lines=106> */
.L_x_115:
[----:B------:R-:W-:Y:S05]  /*7e10*/  BSYNC.RECONVERGENT B0 ;  /* 0x0000000000007941 */ /* 0x000fea0003800200 */
.L_x_114:
        /* <DEDUP_REMOVED lines=20> */
.L_x_119:
[----:B------:R-:W-:Y:S05]  /*7f60*/  BSYNC B0 ;  /* 0x0000000000007941 */ /* 0x000fea0003800000 */
.L_x_118:
[----:B------:R-:W-:Y:S11]  /*7f70*/  ISETP.NE.AND P0, PT, R72, RZ, PT ;  /* 0x000000ff4800720c */ /* 0x000ff60003f05270 */
[----:B------:R-:W-:Y:S02]  /*7f80*/  @!UPT UIADD3 URZ, UPT, UPT, URZ, URZ, URZ ;  /* 0x000000fffffff290 */ /* 0x000fe4000fffe0ff */
[----:B--2---:R-:W-:Y:S01]  /*7f90*/  @P0 IADD3 R0, PT, PT, R99, R73, RZ ;  /* 0x0000004963000210 */ /* 0x004fe20007ffe0ff */
[----:B------:R-:W-:Y:S05]  /*7fa0*/  @P0 WARPSYNC.ALL ;  /* 0x0000000000000948 */ /* 0x000fea0003800000 */
[----:B------:R2:W3:Y:S04]  /*7fb0*/  @P0 LDSM.16.M88.4 R56, [R65+UR48+0x400] ;  /* 0x000400304138083b */ /* 0x0004e80008000200 */
[----:B------:R2:W4:Y:S04]  /*7fc0*/  @P0 LDSM.16.M88.4 R60, [R3+0x400] ;  /* 0x00040000033c083b */ /* 0x0005280000000200 */
[----:B------:R2:W1:Y:S04]  /*7fd0*/  @P0 LDSM.16.M88.4 R68, [R73+0x400] ;  /* 0x000400004944083b */ /* 0x0004680000000200 */
[----:B------:R2:W1:Y:S02]  /*7fe0*/  @P0 LDSM.16.M88.4 R76, [R0+0x400] ;  /* 0x00040000004c083b */ /* 0x0004640000000200 */
.L_x_117:
[----:B------:R-:W-:Y:S05]  /*7ff0*/  BSYNC B1 ;  /* 0x0000000000017941 */ /* 0x000fea0003800000 */
.L_x_116:
        /* <DEDUP_REMOVED lines=21> */
.L_x_121:
[----:B------:R-:W-:Y:S01]  /*8150*/  ISETP.NE.AND P0, PT, R101, RZ, PT ;  /* 0x000000ff6500720c */ /* 0x000fe20003f05270 */
[----:B------:R-:W-:Y:S05]  /*8160*/  WARPSYNC.ALL ;  /* 0x0000000000007948 */ /* 0x000fea0003800000 */
[----:B------:R-:W-:Y:S01]  /*8170*/  R2UR UR4, R48 ;  /* 0x00000000300472ca */ /* 0x000fe200000e0000 */
[----:B------:R-:W-:Y:S01]  /*8180*/  BSSY.RECONVERGENT B0, `(.L_x_122) ;  /* 0x000008c000007945 */ /* 0x000fe20003800200 */
[C---:B---3--:R-:W-:Y:S02]  /*8190*/  SHF.L.U32 R0, R56.reuse, 0x10, RZ ;  /* 0x0000001038007819 */ /* 0x048fe400000006ff */
[----:B------:R-:W-:Y:S02]  /*81a0*/  LOP3.LUT R2, R56, 0xffff0000, RZ, 0xc0, !PT ;  /* 0xffff000038027812 */ /* 0x000fe400078ec0ff */
[C---:B------:R-:W-:Y:S02]  /*81b0*/  SHF.L.U32 R3, R57.reuse, 0x10, RZ ;  /* 0x0000001039037819 */ /* 0x040fe400000006ff */
[----:B------:R-:W-:Y:S02]  /*81c0*/  LOP3.LUT R48, R57, 0xffff0000, RZ, 0xc0, !PT ;  /* 0xffff000039307812 */ /* 0x000fe400078ec0ff */
[C---:B------:R-:W-:Y:S02]  /*81d0*/  SHF.L.U32 R50, R58.reuse, 0x10, RZ ;  /* 0x000000103a327819 */ /* 0x040fe400000006ff */
[----:B------:R-:W-:Y:S01]  /*81e0*/  LOP3.LUT R51, R58, 0xffff0000, RZ, 0xc0, !PT ;  /* 0xffff00003a337812 */ /* 0x000fe200078ec0ff */
[----:B-1----:R-:W1:Y:S01]  /*81f0*/  LDTM.16dp256bit.x8 R4, tmem[UR4+0xc0] ;  /* 0x0000c004000479ee */ /* 0x002e6200081a0000 */
[C---:B------:R-:W-:Y:S01]  /*8200*/  SHF.L.U32 R52, R59.reuse, 0x10, RZ ;  /* 0x000000103b347819 */ /* 0x040fe200000006ff */
[----:B------:R-:W-:Y:S01]  /*8210*/  NOP ;  /* 0x0000000000007918 */ /* 0x000fe20000000000 */
[----:B------:R-:W-:Y:S02]  /*8220*/  LOP3.LUT R53, R59, 0xffff0000, RZ, 0xc0, !PT ;  /* 0xffff00003b357812 */ /* 0x000fe400078ec0ff */
[----:B------:R-:W-:Y:S02]  /*8230*/  R2UR UR5, R64 ;  /* 0x00000000400572ca */ /* 0x000fe400000e0000 */
[C---:B----4-:R-:W-:Y:S02]  /*8240*/  SHF.L.U32 R54, R60.reuse, 0x10, RZ ;  /* 0x000000103c367819 */ /* 0x050fe400000006ff */
[----:B------:R-:W-:Y:S02]  /*8250*/  LOP3.LUT R55, R60, 0xffff0000, RZ, 0xc0, !PT ;  /* 0xffff00003c377812 */ /* 0x000fe400078ec0ff */
[C---:B------:R-:W-:Y:S02]  /*8260*/  SHF.L.U32 R56, R61.reuse, 0x10, RZ ;  /* 0x000000103d387819 */ /* 0x040fe400000006ff */
[----:B------:R-:W-:Y:S02]  /*8270*/  LOP3.LUT R57, R61, 0xffff0000, RZ, 0xc0, !PT ;  /* 0xffff00003d397812 */ /* 0x000fe400078ec0ff */
[C---:B------:R-:W-:Y:S02]  /*8280*/  SHF.L.U32 R58, R62.reuse, 0x10, RZ ;  /* 0x000000103e3a7819 */ /* 0x040fe400000006ff */
[----:B------:R-:W-:Y:S01]  /*8290*/  LOP3.LUT R59, R62, 0xffff0000, RZ, 0xc0, !PT ;  /* 0xffff00003e3b7812 */ /* 0x000fe200078ec0ff */
[----:B------:R-:W-:Y:S01]  /*82a0*/  UIADD3 UR5, UPT, UPT, UR5, 0xc0, URZ ;  /* 0x000000c005057890 */ /* 0x000fe2000fffe0ff */
[C---:B------:R-:W-:Y:S02]  /*82b0*/  SHF.L.U32 R60, R63.reuse, 0x10, RZ ;  /* 0x000000103f3c7819 */ /* 0x040fe400000006ff */
[----:B------:R-:W-:Y:S01]  /*82c0*/  LOP3.LUT R61, R63, 0xffff0000, RZ, 0xc0, !PT ;  /* 0xffff00003f3d7812 */ /* 0x000fe200078ec0ff */
[----:B------:R-:W-:Y:S01]  /*82d0*/  UPRMT UR5, UR37, 0x654, UR5 ;  /* 0x0000065425057896 */ /* 0x000fe20008000005 */
[C---:B------:R-:W-:Y:S01]  /*82e0*/  SHF.L.U32 R62, R68.reuse, 0x10, RZ ;  /* 0x00000010443e7819 */ /* 0x040fe200000006ff */
[C---:B-1----:R-:W-:Y:S01]  /*82f0*/  FMUL R4, R47.reuse, R4 ;  /* 0x000000042f047220 */ /* 0x042fe20000400000 */
[C---:B------:R-:W-:Y:S01]  /*8300*/  FMUL R5, R47.reuse, R5 ;  /* 0x000000052f057220 */ /* 0x040fe20000400000 */
[----:B------:R-:W-:Y:S01]  /*8310*/  FMUL R6, R47, R6 ;  /* 0x000000062f067220 */ /* 0x000fe20000400000 */
[----:B------:R-:W-:Y:S01]  /*8320*/  LOP3.LUT R63, R68, 0xffff0000, RZ, 0xc0, !PT ;  /* 0xffff0000443f7812 */ /* 0x000fe200078ec0ff */
[C---:B------:R-:W-:Y:S01]  /*8330*/  FFMA R4, R49.reuse, R0, R4 ;  /* 0x0000000031047223 */ /* 0x040fe20000000004 */
[----:B------:R-:W-:Y:S01]  /*8340*/  FFMA R5, R49, R2, R5 ;  /* 0x0000000231057223 */ /* 0x000fe20000000005 */
[----:B------:R-:W-:Y:S01]  /*8350*/  SHF.L.U32 R64, R69, 0x10, RZ ;  /* 0x0000001045407819 */ /* 0x000fe200000006ff */
[----:B------:R-:W-:Y:S01]  /*8360*/  SYNCS.ARRIVE.TRANS64.RED.A1T0 RZ, [UR5], RZ ;  /* 0x000000ffffff79a7 */ /* 0x000fe20008100405 */
[----:B------:R-:W-:Y:S01]  /*8370*/  FFMA R6, R49, R3, R6 ;  /* 0x0000000331067223 */ /* 0x000fe20000000006 */
[----:B------:R-:W-:Y:S01]  /*8380*/  FMUL R7, R47, R7 ;  /* 0x000000072f077220 */ /* 0x000fe20000400000 */
[----:B------:R-:W-:Y:S01]  /*8390*/  LOP3.LUT R65, R69, 0xffff0000, RZ, 0xc0, !PT ;  /* 0xffff000045417812 */ /* 0x000fe200078ec0ff */
[----:B------:R-:W-:Y:S01]  /*83a0*/  FMUL R8, R47, R8 ;  /* 0x000000082f087220 */ /* 0x000fe20000400000 */
[----:B------:R-:W-:Y:S01]  /*83b0*/  F2FP.BF16.F32.PACK_AB R4, R5, R4 ;  /* 0x000000040504723e */ /* 0x000fe200000010ff */
[----:B------:R-:W-:Y:S01]  /*83c0*/  FFMA R7, R49, R48, R7 ;  /* 0x0000003031077223 */ /* 0x000fe20000000007 */
[----:B------:R-:W-:Y:S01]  /*83d0*/  FMUL R9, R47, R9 ;  /* 0x000000092f097220 */ /* 0x000fe20000400000 */
[----:B------:R-:W-:Y:S01]  /*83e0*/  FFMA R8, R49, R50, R8 ;  /* 0x0000003231087223 */ /* 0x000fe20000000008 */
[C---:B------:R-:W-:Y:S01]  /*83f0*/  SHF.L.U32 R66, R70.reuse, 0x10, RZ ;  /* 0x0000001046427819 */ /* 0x040fe200000006ff */
[----:B------:R-:W-:Y:S01]  /*8400*/  FMUL R0, R47, R10 ;  /* 0x0000000a2f007220 */ /* 0x000fe20000400000 */
[----:B------:R-:W-:Y:S01]  /*8410*/  F2FP.BF16.F32.PACK_AB R5, R7, R6 ;  /* 0x000000060705723e */ /* 0x000fe200000010ff */
[----:B------:R-:W-:Y:S01]  /*8420*/  FFMA R9, R49, R51, R9 ;  /* 0x0000003331097223 */ /* 0x000fe20000000009 */
[----:B------:R-:W-:Y:S01]  /*8430*/  FMUL R2, R47, R11 ;  /* 0x0000000b2f027220 */ /* 0x000fe20000400000 */
[----:B------:R-:W-:Y:S01]  /*8440*/  FFMA R0, R49, R52, R0 ;  /* 0x0000003431007223 */ /* 0x000fe20000000000 */
[----:B------:R-:W-:Y:S01]  /*8450*/  LOP3.LUT R67, R70, 0xffff0000, RZ, 0xc0, !PT ;  /* 0xffff000046437812 */ /* 0x000fe200078ec0ff */
[----:B------:R-:W-:Y:S01]  /*8460*/  FMUL R3, R47, R12 ;  /* 0x0000000c2f037220 */ /* 0x000fe20000400000 */
[----:B------:R-:W-:Y:S01]  /*8470*/  F2FP.BF16.F32.PACK_AB R6, R9, R8 ;  /* 0x000000080906723e */ /* 0x000fe200000010ff */
[----:B------:R-:W-:Y:S01]  /*8480*/  FFMA R2, R49, R53, R2 ;  /* 0x0000003531027223 */ /* 0x000fe20000000002 */
[----:B------:R-:W-:Y:S01]  /*8490*/  FMUL R10, R47, R13 ;  /* 0x0000000d2f0a7220 */ /* 0x000fe20000400000 */
[----:B------:R-:W-:Y:S01]  /*84a0*/  FFMA R3, R49, R54, R3 ;  /* 0x0000003631037223 */ /* 0x000fe20000000003 */
[----:B------:R-:W-:Y:S01]  /*84b0*/  SHF.L.U32 R68, R71, 0x10, RZ ;  /* 0x0000001047447819 */ /* 0x000fe200000006ff */
[----:B------:R-:W-:Y:S01]  /*84c0*/  FMUL R11, R47, R14 ;  /* 0x0000000e2f0b7220 */ /* 0x000fe20000400000 */
[----:B------:R-:W-:Y:S01]  /*84d0*/  F2FP.BF16.F32.PACK_AB R7, R2, R0 ;  /* 0x000000000207723e */ /* 0x000fe200000010ff */
[----:B------:R-:W-:Y:S01]  /*84e0*/  FFMA R10, R49, R55, R10 ;  /* 0x00000037310a7223 */ /* 0x000fe2000000000a */
[----:B------:R-:W-:Y:S01]  /*84f0*/  FMUL R15, R47, R15 ;  /* 0x0000000f2f0f7220 */ /* 0x000fe20000400000 */
[----:B------:R-:W-:Y:S01]  /*8500*/  FFMA R11, R49, R56, R11 ;  /* 0x00000038310b7223 */ /* 0x000fe2000000000b */
[----:B------:R-:W-:Y:S01]  /*8510*/  LOP3.LUT R69, R71, 0xffff0000, RZ, 0xc0, !PT ;  /* 0xffff000047457812 */ /* 0x000fe200078ec0ff */
[----:B------:R1:W-:Y:S01]  /*8520*/  STSM.16.M88.4 [R107+0x6400], R4 ;  /* 0x006400046b007844 */ /* 0x0003e20000000200 */
[----:B------:R-:W-:Y:S01]  /*8530*/  F2FP.BF16.F32.PACK_AB R8, R10, R3 ;  /* 0x000000030a08723e */ /* 0x000fe200000010ff */
[----:B------:R-:W-:Y:S01]  /*8540*/  FFMA R15, R49, R57, R15 ;  /* 0x00000039310f7223 */ /* 0x000fe2000000000f */
[C---:B------:R-:W-:Y:S01]  /*8550*/  FMUL R12, R47.reuse, R16 ;  /* 0x000000102f0c7220 */ /* 0x040fe20000400000 */
[C---:B------:R-:W-:Y:S01]  /*8560*/  FMUL R13, R47.reuse, R17 ;  /* 0x000000112f0d7220 */ /* 0x040fe20000400000 */
[----:B------:R-:W-:Y:S01]  /*8570*/  FMUL R14, R47, R18 ;  /* 0x000000122f0e7220 */ /* 0x000fe20000400000 */
[C---:B------:R-:W-:Y:S01]  /*8580*/  SHF.L.U32 R70, R76.reuse, 0x10, RZ ;  /* 0x000000104c467819 */ /* 0x040fe200000006ff */
[----:B------:R-:W-:Y:S01]  /*8590*/  FFMA R12, R49, R58, R12 ;  /* 0x0000003a310c7223 */ /* 0x000fe2000000000c */
[----:B------:R-:W-:Y:S01]  /*85a0*/  F2FP.BF16.F32.PACK_AB R9, R15, R11 ;  /* 0x0000000b0f09723e */ /* 0x000fe200000010ff */
[C---:B------:R-:W-:Y:S01]  /*85b0*/  FFMA R13, R49.reuse, R59, R13 ;  /* 0x0000003b310d7223 */ /* 0x040fe2000000000d */
[----:B------:R-:W-:Y:S01]  /*85c0*/  FFMA R14, R49, R60, R14 ;  /* 0x0000003c310e7223 */ /* 0x000fe2000000000e */
[C---:B------:R-:W-:Y:S01]  /*85d0*/  FMUL R19, R47.reuse, R19 ;  /* 0x000000132f137220 */ /* 0x040fe20000400000 */
        /* <DEDUP_REMOVED lines=22> */
[----:B------:R-:W-:Y:S01]  /*8740*/  FFMA R21, R49, R67, R21 ;  /* 0x0000004331157223 */ /* 0x000fe20000000015 */
[C---:B------:R-:W-:Y:S01]  /*8750*/  FMUL R27, R47.reuse, R27 ;  /* 0x0000001b2f1b7220 */ /* 0x040fe20000400000 */
[C---:B------:R-:W-:Y:S01]  /*8760*/  FMUL R24, R47.reuse, R28 ;  /* 0x0000001c2f187220 */ /* 0x040fe20000400000 */
[----:B------:R-:W-:Y:S01]  /*8770*/  FMUL R25, R47, R29 ;  /* 0x0000001d2f197220 */ /* 0x000fe20000400000 */
[----:B------:R-:W-:Y:S01]  /*8780*/  FFMA R22, R49, R68, R22 ;  /* 0x0000004431167223 */ /* 0x000fe20000000016 */
[----:B------:R-:W-:Y:S01]  /*8790*/  FMUL R26, R47, R30 ;  /* 0x0000001e2f1a7220 */ /* 0x000fe20000400000 */
[----:B------:R-:W-:Y:S01]  /*87a0*/  FFMA R27, R49, R69, R27 ;  /* 0x00000045311b7223 */ /* 0x000fe2000000001b */
[----:B------:R-:W-:Y:S01]  /*87b0*/  FMUL R31, R47, R31 ;  /* 0x0000001f2f1f7220 */ /* 0x000fe20000400000 */
[----:B------:R-:W-:Y:S01]  /*87c0*/  FFMA R24, R49, R70, R24 ;  /* 0x0000004631187223 */ /* 0x000fe20000000018 */
[----:B------:R-:W-:Y:S01]  /*87d0*/  LOP3.LUT R75, R78, 0xffff0000, RZ, 0xc0, !PT ;  /* 0xffff00004e4b7812 */ /* 0x000fe200078ec0ff */
[----:B------:R-:W-:Y:S01]  /*87e0*/  FMUL R28, R47, R32 ;  /* 0x000000202f1c7220 */ /* 0x000fe20000400000 */
[----:B------:R-:W-:Y:S01]  /*87f0*/  FFMA R25, R49, R71, R25 ;  /* 0x0000004731197223 */ /* 0x000fe20000000019 */
[----:B------:R-:W-:Y:S01]  /*8800*/  SHF.L.U32 R76, R79, 0x10, RZ ;  /* 0x000000104f4c7819 */ /* 0x000fe200000006ff */
[----:B------:R-:W-:Y:S01]  /*8810*/  FMUL R29, R47, R33 ;  /* 0x000000212f1d7220 */ /* 0x000fe20000400000 */
[----:B------:R-:W-:Y:S01]  /*8820*/  FFMA R26, R49, R72, R26 ;  /* 0x00000048311a7223 */ /* 0x000fe2000000001a */
[----:B------:R-:W-:Y:S01]  /*8830*/  LOP3.LUT R77, R79, 0xffff0000, RZ, 0xc0, !PT ;  /* 0xffff00004f4d7812 */ /* 0x000fe200078ec0ff */
        /* <DEDUP_REMOVED lines=9> */
[----:B------:R-:W-:Y:S02]  /*88d0*/  F2FP.BF16.F32.PACK_AB R24, R25, R24 ;  /* 0x000000181918723e */ /* 0x000fe400000010ff */
[----:B------:R-:W-:Y:S01]  /*88e0*/  F2FP.BF16.F32.PACK_AB R25, R31, R26 ;  /* 0x0000001a1f19723e */ /* 0x000fe200000010ff */
[----:B------:R1:W-:Y:S01]  /*88f0*/  STSM.16.M88.4 [R108+0x6000], R16 ;  /* 0x006000106c007844 */ /* 0x0003e20000000200 */
[----:B------:R-:W-:Y:S02]  /*8900*/  F2FP.BF16.F32.PACK_AB R26, R29, R28 ;  /* 0x0000001c1d1a723e */ /* 0x000fe400000010ff */
[----:B------:R-:W-:Y:S05]  /*8910*/  F2FP.BF16.F32.PACK_AB R27, R35, R30 ;  /* 0x0000001e231b723e */ /* 0x000fea00000010ff */
        /* <DEDUP_REMOVED lines=18> */
.L_x_123:
[----:B------:R-:W-:Y:S05]  /*8a40*/  BSYNC.RECONVERGENT B0 ;  /* 0x0000000000007941 */ /* 0x000fea0003800200 */
.L_x_122:
[----:B------:R-:W-:Y:S01]  /*8a50*/  BAR.SYNC.DEFER_BLOCKING 0x1, 0x80 ;  /* 0x0042000000007b1d */ /* 0x000fe20000010000 */
[----:B------:R-:W-:Y:S01]  /*8a60*/  UISETP.NE.AND UP0, UPT, UR49, -0x4, UPT ;  /* 0xfffffffc3100788c */ /* 0x000fe2000bf05270 */
[----:B------:R-:W-:Y:S08]  /*8a70*/  IADD3 R45, PT, PT, R45, 0x1, RZ ;  /* 0x000000012d2d7810 */ /* 0x000ff00007ffe0ff */
[----:B------:R-:W-:Y:S05]  /*8a80*/  BRA.U !UP0, `(.L_x_124) ;  /* 0x0000000108287547 */ /* 0x000fea000b800000 */
[----:B------:R-:W-:Y:S01]  /*8a90*/  ISETP.NE.AND P0, PT, R105, RZ, PT ;  /* 0x000000ff6900720c */ /* 0x000fe20003f05270 */
[----:B------:R-:W-:Y:S01]  /*8aa0*/  IMAD.U32 R2, RZ, RZ, UR51 ;  /* 0x00000033ff027e24 */ /* 0x000fe2000f8e00ff */
[----:B------:R-:W-:Y:S01]  /*8ab0*/  UIADD3 UR51, UPT, UPT, UR51, 0x1, URZ ;  /* 0x0000000133337890 */ /* 0x000fe2000fffe0ff */
[----:B------:R-:W-:Y:S03]  /*8ac0*/  IMAD.U32 R0, RZ, RZ, UR37 ;  /* 0x00000025ff007e24 */ /* 0x000fe6000f8e00ff */
[----:B------:R-:W-:Y:S04]  /*8ad0*/  UISETP.NE.AND UP0, UPT, UR51, 0x4, UPT ;  /* 0x000000043300788c */ /* 0x000fe8000bf05270 */
[----:B------:R-:W-:Y:S03]  /*8ae0*/  USEL UR51, UR51, URZ, UP0 ;  /* 0x000000ff33337287 */ /* 0x000fe60008000000 */
[----:B------:R-:W-:Y:S05]  /*8af0*/  @P0 LEA R2, R2, UR48, 0x3 ;  /* 0x0000003002020c11 */ /* 0x000fea000f8e18ff */
[----:B------:R-:W-:Y:S05]  /*8b00*/  @P0 VIADD R2, R2, 0x50 ;  /* 0x0000005002020836 */ /* 0x000fea0000000000 */
[----:B------:R-:W-:Y:S04]  /*8b10*/  @P0 PRMT R0, R0, 0x654, R2 ;  /* 0x0000065400000816 */ /* 0x000fe80000000002 */
[----:B------:R2:W-:Y:S03]  /*8b20*/  @P0 SYNCS.ARRIVE.TRANS64.RED.A1T0 RZ, [R0+URZ], RZ ;  /* 0x000000ff00ff09a7 */ /* 0x0005e600081004ff */
.L_x_124:
[----:B------:R-:W-:Y:S01]  /*8b30*/  ISETP.NE.AND P2, PT, R102, RZ, PT ;  /* 0x000000ff6600720c */ /* 0x000fe20003f45270 */
[----:B------:R-:W-:Y:S01]  /*8b40*/  UIADD3 UR49, UPT, UPT, UR49, 0x4, URZ ;  /* 0x0000000431317890 */ /* 0x000fe2000fffe0ff */
[----:B------:R-:W-:Y:S01]  /*8b50*/  ISETP.NE.AND P0, PT, R104, 0x2, PT ;  /* 0x000000026800780c */ /* 0x000fe20003f05270 */
[----:B------:R-:W-:Y:S01]  /*8b60*/  IMAD.IADD R14, R43, 0x1, R86 ;  /* 0x000000012b0e7824 */ /* 0x000fe200078e0256 */
[----:B------:R-:W-:Y:S01]  /*8b70*/  ISETP.NE.AND P1, PT, R45, 0x4, PT ;  /* 0x000000042d00780c */ /* 0x000fe20003f25270 */
[----:B------:R-:W-:Y:S01]  /*8b80*/  IMAD.IADD R15, R44, 0x1, R87 ;  /* 0x000000012c0f7824 */ /* 0x000fe200078e0257 */
[----:B------:R-:W-:Y:S02]  /*8b90*/  SEL R2, RZ, 0x1, P0 ;  /* 0x00000001ff027807 */ /* 0x000fe40000000000 */
[----:B--2---:R-:W-:Y:S02]  /*8ba0*/  SEL R0, RZ, 0x1, P1 ;  /* 0x00000001ff007807 */ /* 0x004fe40000800000 */
[----:B------:R-:W-:Y:S02]  /*8bb0*/  LOP3.LUT R96, R96, R2, RZ, 0x3c, !PT ;  /* 0x0000000260607212 */ /* 0x000fe400078e3cff */
[----:B------:R-:W-:Y:S02]  /*8bc0*/  LOP3.LUT R97, R97, R0, RZ, 0x3c, !PT ;  /* 0x0000000061617212 */ /* 0x000fe400078e3cff */
[----:B------:R-:W-:Y:S02]  /*8bd0*/  @P2 R2UR UR36, R95 ;  /* 0x000000005f2422ca */ /* 0x000fe400000e0000 */
[----:B------:R-:W-:Y:S02]  /*8be0*/  SEL R104, R104, RZ, P0 ;  /* 0x000000ff68687207 */ /* 0x000fe40000000000 */
[----:B------:R-:W-:Y:S01]  /*8bf0*/  SEL R45, R45, RZ, P1 ;  /* 0x000000ff2d2d7207 */ /* 0x000fe20000800000 */
[----:B------:R-:W-:Y:S10]  /*8c00*/  @P2 BRA `(.L_x_125) ;  /* 0xffffffc000082947 */ /* 0x000ff4000383ffff */
[----:B------:R-:W-:-:S09]  /*8c10*/  UISETP.NE.AND UP0, UPT, UR50, URZ, UPT ;  /* 0x000000ff3200728c */ /* 0x000fd2000bf05270 */
[----:B------:R-:W-:Y:S05]  /*8c20*/  BRA.U !UP0, `(.L_x_126) ;  /* 0x0000000108487547 */ /* 0x000fea000b800000 */
[----:B------:R-:W2:Y:S02]  /*8c30*/  LDCU.64 UR4, c[0x0][0x890] ;  /* 0x00011200ff0477ac */ /* 0x000ea40008000a00 */
[----:B--2---:R-:W-:-:S04]  /*8c40*/  UISETP.NE.U32.AND UP0, UPT, UR4, URZ, UPT ;  /* 0x000000ff0400728c */ /* 0x004fc8000bf05070 */
[----:B------:R-:W-:-:S09]  /*8c50*/  UISETP.NE.AND.EX UP0, UPT, UR5, URZ, UPT, UP0 ;  /* 0x000000ff0500728c */ /* 0x000fd2000bf05300 */
[----:B------:R-:W-:Y:S05]  /*8c60*/  BRA.U UP0, `(.L_x_127) ;  /* 0x00000001000c7547 */ /* 0x000fea000b800000 */
[----:B------:R-:W-:-:S13]  /*8c70*/  FSETP.NEU.AND P0, PT, R49, RZ, PT ;  /* 0x000000ff3100720b */ /* 0x000fda0003f0d000 */
[----:B------:R-:W-:Y:S05]  /*8c80*/  @!P0 EXIT ;  /* 0x000000000000894d */ /* 0x000fea0003800000 */
[----:B------:R-:W-:Y:S05]  /*8c90*/  BRA `(.L_x_126) ;  /* 0x00000000002c7947 */ /* 0x000fea0003800000 */
.L_x_127:
[----:B------:R-:W-:Y:S01]  /*8ca0*/  ISETP.NE.AND P0, PT, R103, RZ, PT ;  /* 0x000000ff6700720c */ /* 0x000fe20003f05270 */
[----:B------:R-:W-:-:S12]  /*8cb0*/  BSSY.RECONVERGENT B0, `(.L_x_126) ;  /* 0x0000009000007945 */ /* 0x000fd80003800200 */
[----:B------:R-:W-:Y:S05]  /*8cc0*/  @P0 BRA `(.L_x_128) ;  /* 0x0000000000140947 */ /* 0x000fea0003800000 */
[----:B------:R-:W2:Y:S02]  /*8cd0*/  LDCU.64 UR4, c[0x0][0x888] ;  /* 0x00011100ff0477ac */ /* 0x000ea40008000a00 */
[----:B--2---:R-:W-:-:S04]  /*8ce0*/  ISETP.NE.U32.AND P0, PT, RZ, UR4, PT ;  /* 0x00000004ff007c0c */ /* 0x004fc8000bf05070 */
[----:B------:R-:W-:-:S13]  /*8cf0*/  ISETP.NE.AND.EX P0, PT, RZ, UR5, PT, P0 ;  /* 0x00000005ff007c0c */ /* 0x000fda000bf05300 */
[----:B------:R-:W-:Y:S05]  /*8d00*/  @!P0 EXIT ;  /* 0x000000000000894d */ /* 0x000fea0003800000 */
[----:B------:R-:W-:Y:S05]  /*8d10*/  BRA `(.L_x_129) ;  /* 0x0000000000087947 */ /* 0x000fea0003800000 */
.L_x_128:
[----:B------:R-:W-:-:S13]  /*8d20*/  FSETP.NEU.AND P0, PT, R49, RZ, PT ;  /* 0x000000ff3100720b */ /* 0x000fda0003f0d000 */
[----:B------:R-:W-:Y:S05]  /*8d30*/  @!P0 EXIT ;  /* 0x000000000000894d */ /* 0x000fea0003800000 */
.L_x_129:
[----:B------:R-:W-:Y:S05]  /*8d40*/  BSYNC.RECONVERGENT B0 ;  /* 0x0000000000007941 */ /* 0x000fea0003800200 */
.L_x_126:
[----:B------:R-:W-:Y:S01]  /*8d50*/  ULEA UR4, UR51, UR48, 0x3 ;  /* 0x0000003033047291 */ /* 0x000fe2000f8e18ff */
[----:B------:R-:W-:-:S04]  /*8d60*/  DEPBAR.LE SB0, 0x0 ;  /* 0x000080000000791a */ /* 0x000fc80000000000 */
[----:B------:R-:W-:-:S04]  /*8d70*/  UIADD3 UR4, UPT, UPT, UR4, 0x50, URZ ;  /* 0x0000005004047890 */ /* 0x000fc8000fffe0ff */
[----:B------:R-:W-:-:S09]  /*8d80*/  UPRMT UR4, UR37, 0x654, UR4 ;  /* 0x0000065425047896 */ /* 0x000fd20008000004 */
[----:B------:R-:W-:Y:S01]  /*8d90*/  SYNCS.ARRIVE.TRANS64.RED.A1T0 RZ, [UR4], RZ ;  /* 0x000000ffffff79a7 */ /* 0x000fe20008100404 */
[----:B------:R-:W-:Y:S05]  /*8da0*/  EXIT ;  /* 0x000000000000794d */ /* 0x000fea0003800000 */
.L_x_19:
[----:B--2---:R2:W1:Y:S02]  /*8db0*/  SYNCS.PHASECHK.TRANS64.TRYWAIT P0, [R2+URZ+0xf0], R3 ;  /* 0x0000f003020075a7 */ /* 0x00446400080011ff */
[----:B-1----:R-:W-:Y:S05]  /*8dc0*/  @!P0 NANOSLEEP.SYNCS 0x989680 ;  /* 0x009896800000895d */ /* 0x002fea0003900000 */
[----:B------:R-:W1:Y:S02]  /*8dd0*/  @!P0 SYNCS.PHASECHK.TRANS64 P0, [R2+URZ+0xf0], R3 ;  /* 0x0000f003020085a7 */ /* 0x000e6400080010ff */
[----:B-1----:R-:W-:Y:S05]  /*8de0*/  @!P0 BRA `(.L_x_19) ;  /* 0xfffffffc00f08947 */ /* 0x002fea000383ffff */
[----:B------:R-:W-:Y:S05]  /*8df0*/  BRA `(.L_x_130) ;  /* 0xffffff8400f07947 */ /* 0x000fea000383ffff */
.L_x_22:
[----:B-1----:R-:W-:-:S07]  /*8e00*/  MOV R2, UR33 ;  /* 0x0000002100027c02 */ /* 0x002fce0008000f00 */
.L_x_131:
[----:B-1----:R1:W2:Y:S02]  /*8e10*/  SYNCS.PHASECHK.TRANS64.TRYWAIT P0, [R2+URZ+0x18], R4 ;  /* 0x00001804020075a7 */ /* 0x0022a400080011ff */
[----:B--2---:R-:W-:Y:S05]  /*8e20*/  @!P0 NANOSLEEP.SYNCS 0x989680 ;  /* 0x009896800000895d */ /* 0x004fea0003900000 */
[----:B------:R-:W2:Y:S02]  /*8e30*/  @!P0 SYNCS.PHASECHK.TRANS64 P0, [R2+URZ+0x18], R4 ;  /* 0x00001804020085a7 */ /* 0x000ea400080010ff */
[----:B--2---:R-:W-:Y:S05]  /*8e40*/  @!P0 BRA `(.L_x_131) ;  /* 0xfffffffc00f08947 */ /* 0x004fea000383ffff */
[----:B------:R-:W-:Y:S05]  /*8e50*/  BRA `(.L_x_21) ;  /* 0xffffff8800407947 */ /* 0x000fea000383ffff */
.L_x_28:
[----:B-1----:R-:W-:-:S07]  /*8e60*/  MOV R2, UR17 ;  /* 0x0000001100027c02 */ /* 0x002fce0008000f00 */
.L_x_132:
[----:B-1----:R1:W2:Y:S02]  /*8e70*/  SYNCS.PHASECHK.TRANS64.TRYWAIT P0, [R2+URZ+0x18], R4 ;  /* 0x00001804020075a7 */ /* 0x0022a400080011ff */
[----:B--2---:R-:W-:Y:S05]  /*8e80*/  @!P0 NANOSLEEP.SYNCS 0x989680 ;  /* 0x009896800000895d */ /* 0x004fea0003900000 */
[----:B------:R-:W2:Y:S02]  /*8e90*/  @!P0 SYNCS.PHASECHK.TRANS64 P0, [R2+URZ+0x18], R4 ;  /* 0x00001804020085a7 */ /* 0x000ea400080010ff */
[----:B--2---:R-:W-:Y:S05]  /*8ea0*/  @!P0 BRA `(.L_x_132) ;  /* 0xfffffffc00f08947 */ /* 0x004fea000383ffff */
[----:B------:R-:W-:Y:S05]  /*8eb0*/  BRA `(.L_x_27) ;  /* 0xffffff8800e87947 */ /* 0x000fea000383ffff */
.L_x_32:
[----:B-1----:R1:W2:Y:S02]  /*8ec0*/  SYNCS.PHASECHK.TRANS64.TRYWAIT P0, [R2+URZ+0x80], R3 ;  /* 0x00008003020075a7 */ /* 0x0022a400080011ff */
[----:B--2---:R-:W-:Y:S05]  /*8ed0*/  @!P0 NANOSLEEP.SYNCS 0x989680 ;  /* 0x009896800000895d */ /* 0x004fea0003900000 */
[----:B------:R-:W2:Y:S02]  /*8ee0*/  @!P0 SYNCS.PHASECHK.TRANS64 P0, [R2+URZ+0x80], R3 ;  /* 0x00008003020085a7 */ /* 0x000ea400080010ff */
[----:B--2---:R-:W-:Y:S05]  /*8ef0*/  @!P0 BRA `(.L_x_32) ;  /* 0xfffffffc00f08947 */ /* 0x004fea000383ffff */
[----:B------:R-:W-:Y:S05]  /*8f00*/  BRA `(.L_x_133) ;  /* 0xffffff8c00787947 */ /* 0x000fea000383ffff */
.L_x_36:
[----:B----4-:R-:W-:-:S07]  /*8f10*/  MOV R0, UR5 ;  /* 0x0000000500007c02 */ /* 0x010fce0008000f00 */
.L_x_134:
[----:B-1----:R1:W2:Y:S02]  /*8f20*/  SYNCS.PHASECHK.TRANS64.TRYWAIT P0, [R0+URZ], R2 ;  /* 0x00000002000075a7 */ /* 0x0022a400080011ff */
[----:B--2---:R-:W-:Y:S05]  /*8f30*/  @!P0 NANOSLEEP.SYNCS 0x989680 ;  /* 0x009896800000895d */ /* 0x004fea0003900000 */
[----:B------:R-:W2:Y:S02]  /*8f40*/  @!P0 SYNCS.PHASECHK.TRANS64 P0, [R0+URZ], R2 ;  /* 0x00000002000085a7 */ /* 0x000ea400080010ff */
[----:B--2---:R-:W-:Y:S05]  /*8f50*/  @!P0 BRA `(.L_x_134) ;  /* 0xfffffffc00f08947 */ /* 0x004fea000383ffff */
[----:B------:R-:W-:Y:S05]  /*8f60*/  BRA `(.L_x_135) ;  /* 0xffffff9000e87947 */ /* 0x000fea000383ffff */
.L_x_37:
[----:B----4-:R-:W-:-:S07]  /*8f70*/  MOV R0, UR5 ;  /* 0x0000000500007c02 */ /* 0x010fce0008000f00 */
.L_x_136:
[----:B-1----:R1:W2:Y:S02]  /*8f80*/  SYNCS.PHASECHK.TRANS64.TRYWAIT P0, [R0+URZ], R2 ;  /* 0x00000002000075a7 */ /* 0x0022a400080011ff */
[----:B--2---:R-:W-:Y:S05]  /*8f90*/  @!P0 NANOSLEEP.SYNCS 0x989680 ;  /* 0x009896800000895d */ /* 0x004fea0003900000 */
[----:B------:R-:W2:Y:S02]  /*8fa0*/  @!P0 SYNCS.PHASECHK.TRANS64 P0, [R0+URZ], R2 ;  /* 0x00000002000085a7 */ /* 0x000ea400080010ff */
[----:B--2---:R-:W-:Y:S05]  /*8fb0*/  @!P0 BRA `(.L_x_136) ;  /* 0xfffffffc00f08947 */ /* 0x004fea000383ffff */
[----:B------:R-:W-:Y:S05]  /*8fc0*/  BRA `(.L_x_137) ;  /* 0xffffff9000f47947 */ /* 0x000fea000383ffff */
.L_x_40:
[----:B-1----:R1:W2:Y:S02]  /*8fd0*/  SYNCS.PHASECHK.TRANS64.TRYWAIT P0, [R0+URZ+0xe0], R4 ;  /* 0x0000e004000075a7 */ /* 0x0022a400080011ff */
[----:B--2---:R-:W-:Y:S05]  /*8fe0*/  @!P0 NANOSLEEP.SYNCS 0x989680 ;  /* 0x009896800000895d */ /* 0x004fea0003900000 */
[----:B------:R-:W2:Y:S02]  /*8ff0*/  @!P0 SYNCS.PHASECHK.TRANS64 P0, [R0+URZ+0xe0], R4 ;  /* 0x0000e004000085a7 */ /* 0x000ea400080010ff */
[----:B--2---:R-:W-:Y:S05]  /*9000*/  @!P0 BRA `(.L_x_40) ;  /* 0xfffffffc00f08947 */ /* 0x004fea000383ffff */
[----:B------:R-:W-:Y:S05]  /*9010*/  BRA `(.L_x_138) ;  /* 0xffffff9400507947 */ /* 0x000fea000383ffff */
.L_x_41:
[----:B------:R-:W-:-:S07]  /*9020*/  MOV R0, UR5 ;  /* 0x0000000500007c02 */ /* 0x000fce0008000f00 */
.L_x_139:
[----:B-1----:R1:W2:Y:S02]  /*9030*/  SYNCS.PHASECHK.TRANS64.TRYWAIT P0, [R0+URZ+0x90], R5 ;  /* 0x00009005000075a7 */ /* 0x0022a400080011ff */
[----:B--2---:R-:W-:Y:S05]  /*9040*/  @!P0 NANOSLEEP.SYNCS 0x989680 ;  /* 0x009896800000895d */ /* 0x004fea0003900000 */
[----:B------:R-:W2:Y:S02]  /*9050*/  @!P0 SYNCS.PHASECHK.TRANS64 P0, [R0+URZ+0x90], R5 ;  /* 0x00009005000085a7 */ /* 0x000ea400080010ff */
[----:B--2---:R-:W-:Y:S05]  /*9060*/  @!P0 BRA `(.L_x_139) ;  /* 0xfffffffc00f08947 */ /* 0x004fea000383ffff */
[----:B------:R-:W-:Y:S05]  /*9070*/  BRA `(.L_x_140) ;  /* 0xffffff9400607947 */ /* 0x000fea000383ffff */
.L_x_42:
[----:B-1----:R1:W2:Y:S02]  /*9080*/  SYNCS.PHASECHK.TRANS64.TRYWAIT P1, [R0+URZ+0x80], R4 ;  /* 0x00008004000075a7 */ /* 0x0022a400080211ff */
[----:B--2---:R-:W-:Y:S05]  /*9090*/  @!P1 NANOSLEEP.SYNCS 0x989680 ;  /* 0x009896800000995d */ /* 0x004fea0003900000 */
[----:B------:R-:W2:Y:S02]  /*90a0*/  @!P1 SYNCS.PHASECHK.TRANS64 P1, [R0+URZ+0x80], R4 ;  /* 0x00008004000095a7 */ /* 0x000ea400080210ff */
[----:B--2---:R-:W-:Y:S05]  /*90b0*/  @!P1 BRA `(.L_x_42) ;  /* 0xfffffffc00f09947 */ /* 0x004fea000383ffff */
[----:B------:R-:W-:Y:S05]  /*90c0*/  BRA `(.L_x_141) ;  /* 0xffffff9400907947 */ /* 0x000fea000383ffff */
.L_x_45:
[----:B------:R-:W-:-:S07]  /*90d0*/  MOV R0, UR5 ;  /* 0x0000000500007c02 */ /* 0x000fce0008000f00 */
.L_x_142:
[----:B-1----:R1:W2:Y:S02]  /*90e0*/  SYNCS.PHASECHK.TRANS64.TRYWAIT P0, [R0+URZ+0x90], R2 ;  /* 0x00009002000075a7 */ /* 0x0022a400080011ff */
[----:B--2---:R-:W-:Y:S05]  /*90f0*/  @!P0 NANOSLEEP.SYNCS 0x989680 ;  /* 0x009896800000895d */ /* 0x004fea0003900000 */
[----:B------:R-:W2:Y:S02]  /*9100*/  @!P0 SYNCS.PHASECHK.TRANS64 P0, [R0+URZ+0x90], R2 ;  /* 0x00009002000085a7 */ /* 0x000ea400080010ff */
[----:B--2---:R-:W-:Y:S05]  /*9110*/  @!P0 BRA `(.L_x_142) ;  /* 0xfffffffc00f08947 */ /* 0x004fea000383ffff */
[----:B------:R-:W-:Y:S05]  /*9120*/  BRA `(.L_x_44) ;  /* 0xffffff9400e47947 */ /* 0x000fea000383ffff */
.L_x_52:
[----:B-1----:R1:W2:Y:S02]  /*9130*/  SYNCS.PHASECHK.TRANS64.TRYWAIT P1, [R0+URZ+0x80], R2 ;  /* 0x00008002000075a7 */ /* 0x0022a400080211ff */
[----:B--2---:R-:W-:Y:S05]  /*9140*/  @!P1 NANOSLEEP.SYNCS 0x989680 ;  /* 0x009896800000995d */ /* 0x004fea0003900000 */
[----:B------:R-:W2:Y:S02]  /*9150*/  @!P1 SYNCS.PHASECHK.TRANS64 P1, [R0+URZ+0x80], R2 ;  /* 0x00008002000095a7 */ /* 0x000ea400080210ff */
[----:B--2---:R-:W-:Y:S05]  /*9160*/  @!P1 BRA `(.L_x_52) ;  /* 0xfffffffc00f09947 */ /* 0x004fea000383ffff */
[----:B------:R-:W-:Y:S05]  /*9170*/  BRA `(.L_x_143) ;  /* 0xffffff9c00547947 */ /* 0x000fea000383ffff */
.L_x_53:
[----:B------:R-:W-:-:S07]  /*9180*/  MOV R2, UR7 ;  /* 0x0000000700027c02 */ /* 0x000fce0008000f00 */
.L_x_144:
[----:B-1----:R1:W2:Y:S02]  /*9190*/  SYNCS.PHASECHK.TRANS64.TRYWAIT P0, [R2+URZ+0xc0], R0 ;  /* 0x0000c000020075a7 */ /* 0x0022a400080011ff */
[----:B--2---:R-:W-:Y:S05]  /*91a0*/  @!P0 NANOSLEEP.SYNCS 0x989680 ;  /* 0x009896800000895d */ /* 0x004fea0003900000 */
[----:B------:R-:W2:Y:S02]  /*91b0*/  @!P0 SYNCS.PHASECHK.TRANS64 P0, [R2+URZ+0xc0], R0 ;  /* 0x0000c000020085a7 */ /* 0x000ea400080010ff */
[----:B--2---:R-:W-:Y:S05]  /*91c0*/  @!P0 BRA `(.L_x_144) ;  /* 0xfffffffc00f08947 */ /* 0x004fea000383ffff */
[----:B------:R-:W-:Y:S05]  /*91d0*/  BRA `(.L_x_145) ;  /* 0xffffff9c00a47947 */ /* 0x000fea000383ffff */
.L_x_56:
[----:B------:R-:W-:Y:S07]  /*91e0*/  MOV R0, UR6 ;  /* 0x0000000600007c02 */ /* 0x000fee0008000f00 */
.L_x_146:
[----:B-1----:R1:W2:Y:S02]  /*91f0*/  SYNCS.PHASECHK.TRANS64.TRYWAIT P0, [R0+URZ], R2 ;  /* 0x00000002000075a7 */ /* 0x0022a400080011ff */
[----:B--2---:R-:W-:Y:S05]  /*9200*/  @!P0 NANOSLEEP.SYNCS 0x989680 ;  /* 0x009896800000895d */ /* 0x004fea0003900000 */
[----:B------:R-:W2:Y:S02]  /*9210*/  @!P0 SYNCS.PHASECHK.TRANS64 P0, [R0+URZ], R2 ;  /* 0x00000002000085a7 */ /* 0x000ea400080010ff */
[----:B--2---:R-:W-:Y:S05]  /*9220*/  @!P0 BRA `(.L_x_146) ;  /* 0xfffffffc00f08947 */ /* 0x004fea000383ffff */
[----:B------:R-:W-:Y:S05]  /*9230*/  BRA `(.L_x_55) ;  /* 0xffffff9c00c07947 */ /* 0x000fea000383ffff */
.L_x_59:
[----:B------:R-:W-:-:S07]  /*9240*/  MOV R0, UR6 ;  /* 0x0000000600007c02 */ /* 0x000fce0008000f00 */
.L_x_147:
[----:B--2---:R2:W4:Y:S02]  /*9250*/  SYNCS.PHASECHK.TRANS64.TRYWAIT P0, [R0+URZ], R2 ;  /* 0x00000002000075a7 */ /* 0x00452400080011ff */
[----:B----4-:R-:W-:Y:S05]  /*9260*/  @!P0 NANOSLEEP.SYNCS 0x989680 ;  /* 0x009896800000895d */ /* 0x010fea0003900000 */
[----:B------:R-:W4:Y:S02]  /*9270*/  @!P0 SYNCS.PHASECHK.TRANS64 P0, [R0+URZ], R2 ;  /* 0x00000002000085a7 */ /* 0x000f2400080010ff */
[----:B----4-:R-:W-:Y:S05]  /*9280*/  @!P0 BRA `(.L_x_147) ;  /* 0xfffffffc00f08947 */ /* 0x010fea000383ffff */
[----:B------:R-:W-:Y:S05]  /*9290*/  BRA `(.L_x_148) ;  /* 0xffffffa0009c7947 */ /* 0x000fea000383ffff */
.L_x_60:
[----:B------:R-:W-:-:S07]  /*92a0*/  MOV R0, UR6 ;  /* 0x0000000600007c02 */ /* 0x000fce0008000f00 */
.L_x_149:
[----:B-1----:R1:W2:Y:S02]  /*92b0*/  SYNCS.PHASECHK.TRANS64.TRYWAIT P0, [R0+URZ], R3 ;  /* 0x00000003000075a7 */ /* 0x0022a400080011ff */
[----:B--2---:R-:W-:Y:S05]  /*92c0*/  @!P0 NANOSLEEP.SYNCS 0x989680 ;  /* 0x009896800000895d */ /* 0x004fea0003900000 */
[----:B------:R-:W2:Y:S02]  /*92d0*/  @!P0 SYNCS.PHASECHK.TRANS64 P0, [R0+URZ], R3 ;  /* 0x00000003000085a7 */ /* 0x000ea400080010ff */
[----:B--2---:R-:W-:Y:S05]  /*92e0*/  @!P0 BRA `(.L_x_149) ;  /* 0xfffffffc00f08947 */ /* 0x004fea000383ffff */
[----:B------:R-:W-:Y:S05]  /*92f0*/  BRA `(.L_x_150) ;  /* 0xffffffa000a87947 */ /* 0x000fea000383ffff */
.L_x_61:
[----:B------:R-:W-:-:S07]  /*9300*/  MOV R0, UR6 ;  /* 0x0000000600007c02 */ /* 0x000fce0008000f00 */
.L_x_151:
[----:B-1----:R1:W2:Y:S02]  /*9310*/  SYNCS.PHASECHK.TRANS64.TRYWAIT P0, [R0+URZ], R3 ;  /* 0x00000003000075a7 */ /* 0x0022a400080011ff */
[----:B--2---:R-:W-:Y:S05]  /*9320*/  @!P0 NANOSLEEP.SYNCS 0x989680 ;  /* 0x009896800000895d */ /* 0x004fea0003900000 */
[----:B------:R-:W2:Y:S02]  /*9330*/  @!P0 SYNCS.PHASECHK.TRANS64 P0, [R0+URZ], R3 ;  /* 0x00000003000085a7 */ /* 0x000ea400080010ff */
[----:B--2---:R-:W-:Y:S05]  /*9340*/  @!P0 BRA `(.L_x_151) ;  /* 0xfffffffc00f08947 */ /* 0x004fea000383ffff */
[----:B------:R-:W-:Y:S05]  /*9350*/  BRA `(.L_x_152) ;  /* 0xffffffa000b47947 */ /* 0x000fea000383ffff */
.L_x_62:
[----:B-1----:R-:W-:-:S07]  /*9360*/  MOV R0, UR7 ;  /* 0x0000000700007c02 */ /* 0x002fce0008000f00 */
.L_x_153:
[----:B-1----:R1:W2:Y:S02]  /*9370*/  SYNCS.PHASECHK.TRANS64.TRYWAIT P0, [R0+URZ], R2 ;  /* 0x00000002000075a7 */ /* 0x0022a400080011ff */
[----:B--2---:R-:W-:Y:S05]  /*9380*/  @!P0 NANOSLEEP.SYNCS 0x989680 ;  /* 0x009896800000895d */ /* 0x004fea0003900000 */
[----:B------:R-:W2:Y:S02]  /*9390*/  @!P0 SYNCS.PHASECHK.TRANS64 P0, [R0+URZ], R2 ;  /* 0x00000002000085a7 */ /* 0x000ea400080010ff */
[----:B--2---:R-:W-:Y:S05]  /*93a0*/  @!P0 BRA `(.L_x_153) ;  /* 0xfffffffc00f08947 */ /* 0x004fea000383ffff */
[----:B------:R-:W-:Y:S05]  /*93b0*/  BRA `(.L_x_154) ;  /* 0xffffffa000c07947 */ /* 0x000fea000383ffff */
.L_x_67:
[----:B--2---:R2:W3:Y:S02]  /*93c0*/  SYNCS.PHASECHK.TRANS64.TRYWAIT P0, [R0+URZ+0x80], R2 ;  /* 0x00008002000075a7 */ /* 0x0044e400080011ff */
[----:B---3--:R-:W-:Y:S05]  /*93d0*/  @!P0 NANOSLEEP.SYNCS 0x989680 ;  /* 0x009896800000895d */ /* 0x008fea0003900000 */
[----:B------:R-:W3:Y:S02]  /*93e0*/  @!P0 SYNCS.PHASECHK.TRANS64 P0, [R0+URZ+0x80], R2 ;  /* 0x00008002000085a7 */ /* 0x000ee400080010ff */
[----:B---3--:R-:W-:Y:S05]  /*93f0*/  @!P0 BRA `(.L_x_67) ;  /* 0xfffffffc00f08947 */ /* 0x008fea000383ffff */
[----:B------:R-:W-:Y:S05]  /*9400*/  BRA `(.L_x_155) ;  /* 0xffffffa400cc7947 */ /* 0x000fea000383ffff */
.L_x_70:
[----:B------:R-:W-:Y:S07]  /*9410*/  MOV R0, UR7 ;  /* 0x0000000700007c02 */ /* 0x000fee0008000f00 */
.L_x_156:
[----:B--2---:R2:W3:Y:S02]  /*9420*/  SYNCS.PHASECHK.TRANS64.TRYWAIT P0, [R0+URZ+0x78], R2 ;  /* 0x00007802000075a7 */ /* 0x0044e400080011ff */
[----:B---3--:R-:W-:Y:S05]  /*9430*/  @!P0 NANOSLEEP.SYNCS 0x989680 ;  /* 0x009896800000895d */ /* 0x008fea0003900000 */
[----:B------:R-:W3:Y:S02]  /*9440*/  @!P0 SYNCS.PHASECHK.TRANS64 P0, [R0+URZ+0x78], R2 ;  /* 0x00007802000085a7 */ /* 0x000ee400080010ff */
[----:B---3--:R-:W-:Y:S05]  /*9450*/  @!P0 BRA `(.L_x_156) ;  /* 0xfffffffc00f08947 */ /* 0x008fea000383ffff */
[----:B------:R-:W-:Y:S05]  /*9460*/  BRA `(.L_x_69) ;  /* 0xffffffa800ac7947 */ /* 0x000fea000383ffff */
.L_x_73:
[----:B------:R-:W-:Y:S07]  /*9470*/  MOV R0, UR7 ;  /* 0x0000000700007c02 */ /* 0x000fee0008000f00 */
.L_x_157:
[----:B-1----:R1:W2:Y:S02]  /*9480*/  SYNCS.PHASECHK.TRANS64.TRYWAIT P0, [R0+URZ+0x50], R14 ;  /* 0x0000500e000075a7 */ /* 0x0022a400080011ff */
[----:B--2---:R-:W-:Y:S05]  /*9490*/  @!P0 NANOSLEEP.SYNCS 0x989680 ;  /* 0x009896800000895d */ /* 0x004fea0003900000 */
[----:B------:R-:W2:Y:S02]  /*94a0*/  @!P0 SYNCS.PHASECHK.TRANS64 P0, [R0+URZ+0x50], R14 ;  /* 0x0000500e000085a7 */ /* 0x000ea400080010ff */
[----:B--2---:R-:W-:Y:S05]  /*94b0*/  @!P0 BRA `(.L_x_157) ;  /* 0xfffffffc00f08947 */ /* 0x004fea000383ffff */
[----:B------:R-:W-:Y:S05]  /*94c0*/  BRA `(.L_x_158) ;  /* 0xffffffac00247947 */ /* 0x000fea000383ffff */
.L_x_74:
[----:B------:R-:W-:Y:S07]  /*94d0*/  MOV R0, UR7 ;  /* 0x0000000700007c02 */ /* 0x000fee0008000f00 */
.L_x_159:
[----:B-1----:R1:W2:Y:S02]  /*94e0*/  SYNCS.PHASECHK.TRANS64.TRYWAIT P0, [R0+URZ+0x58], R14 ;  /* 0x0000580e000075a7 */ /* 0x0022a400080011ff */
[----:B--2---:R-:W-:Y:S05]  /*94f0*/  @!P0 NANOSLEEP.SYNCS 0x989680 ;  /* 0x009896800000895d */ /* 0x004fea0003900000 */
[----:B------:R-:W2:Y:S02]  /*9500*/  @!P0 SYNCS.PHASECHK.TRANS64 P0, [R0+URZ+0x58], R14 ;  /* 0x0000580e000085a7 */ /* 0x000ea400080010ff */
[----:B--2---:R-:W-:Y:S05]  /*9510*/  @!P0 BRA `(.L_x_159) ;  /* 0xfffffffc00f08947 */ /* 0x004fea000383ffff */
[----:B------:R-:W-:Y:S05]  /*9520*/  BRA `(.L_x_160) ;  /* 0xffffffac005c7947 */ /* 0x000fea000383ffff */
.L_x_75:
[----:B------:R-:W-:Y:S07]  /*9530*/  MOV R0, UR7 ;  /* 0x0000000700007c02 */ /* 0x000fee0008000f00 */
.L_x_161:
[----:B-1----:R1:W2:Y:S02]  /*9540*/  SYNCS.PHASECHK.TRANS64.TRYWAIT P0, [R0+URZ+0x60], R14 ;  /* 0x0000600e000075a7 */ /* 0x0022a400080011ff */
[----:B--2---:R-:W-:Y:S05]  /*9550*/  @!P0 NANOSLEEP.SYNCS 0x989680 ;  /* 0x009896800000895d */ /* 0x004fea0003900000 */
[----:B------:R-:W2:Y:S02]  /*9560*/  @!P0 SYNCS.PHASECHK.TRANS64 P0, [R0+URZ+0x60], R14 ;  /* 0x0000600e000085a7 */ /* 0x000ea400080010ff */
[----:B--2---:R-:W-:Y:S05]  /*9570*/  @!P0 BRA `(.L_x_161) ;  /* 0xfffffffc00f08947 */ /* 0x004fea000383ffff */
[----:B------:R-:W-:Y:S05]  /*9580*/  BRA `(.L_x_162) ;  /* 0xffffffac00a07947 */ /* 0x000fea000383ffff */
.L_x_76:
[----:B------:R-:W-:Y:S07]  /*9590*/  MOV R0, UR7 ;  /* 0x0000000700007c02 */ /* 0x000fee0008000f00 */
.L_x_163:
[----:B-1----:R1:W2:Y:S02]  /*95a0*/  SYNCS.PHASECHK.TRANS64.TRYWAIT P0, [R0+URZ+0x68], R14 ;  /* 0x0000680e000075a7 */ /* 0x0022a400080011ff */
[----:B--2---:R-:W-:Y:S05]  /*95b0*/  @!P0 NANOSLEEP.SYNCS 0x989680 ;  /* 0x009896800000895d */ /* 0x004fea0003900000 */
[----:B------:R-:W2:Y:S02]  /*95c0*/  @!P0 SYNCS.PHASECHK.TRANS64 P0, [R0+URZ+0x68], R14 ;  /* 0x0000680e000085a7 */ /* 0x000ea400080010ff */
[----:B--2---:R-:W-:Y:S05]  /*95d0*/  @!P0 BRA `(.L_x_163) ;  /* 0xfffffffc00f08947 */ /* 0x004fea000383ffff */
[----:B------:R-:W-:Y:S05]  /*95e0*/  BRA `(.L_x_164) ;  /* 0xffffffb000247947 */ /* 0x000fea000383ffff */
.L_x_78:
[----:B------:R-:W-:-:S07]  /*95f0*/  MOV R0, UR7 ;  /* 0x0000000700007c02 */ /* 0x000fce0008000f00 */
.L_x_165:
[----:B-1----:R1:W3:Y:S02]  /*9600*/  SYNCS.PHASECHK.TRANS64.TRYWAIT P0, [R0+URZ+0x50], R2 ;  /* 0x00005002000075a7 */ /* 0x0022e400080011ff */
[----:B---3--:R-:W-:Y:S05]  /*9610*/  @!P0 NANOSLEEP.SYNCS 0x989680 ;  /* 0x009896800000895d */ /* 0x008fea0003900000 */
[----:B------:R-:W3:Y:S02]  /*9620*/  @!P0 SYNCS.PHASECHK.TRANS64 P0, [R0+URZ+0x50], R2 ;  /* 0x00005002000085a7 */ /* 0x000ee400080010ff */
[----:B---3--:R-:W-:Y:S05]  /*9630*/  @!P0 BRA `(.L_x_165) ;  /* 0xfffffffc00f08947 */ /* 0x008fea000383ffff */
[----:B------:R-:W-:Y:S05]  /*9640*/  BRA `(.L_x_166) ;  /* 0xffffffb000947947 */ /* 0x000fea000383ffff */
.L_x_79:
[----:B-1----:R-:W-:-:S07]  /*9650*/  MOV R0, UR7 ;  /* 0x0000000700007c02 */ /* 0x002fce0008000f00 */
.L_x_167:
[----:B-1----:R1:W3:Y:S02]  /*9660*/  SYNCS.PHASECHK.TRANS64.TRYWAIT P0, [R0+URZ+0x58], R2 ;  /* 0x00005802000075a7 */ /* 0x0022e400080011ff */
[----:B---3--:R-:W-:Y:S05]  /*9670*/  @!P0 NANOSLEEP.SYNCS 0x989680 ;  /* 0x009896800000895d */ /* 0x008fea0003900000 */
[----:B------:R-:W3:Y:S02]  /*9680*/  @!P0 SYNCS.PHASECHK.TRANS64 P0, [R0+URZ+0x58], R2 ;  /* 0x00005802000085a7 */ /* 0x000ee400080010ff */
[----:B---3--:R-:W-:Y:S05]  /*9690*/  @!P0 BRA `(.L_x_167) ;  /* 0xfffffffc00f08947 */ /* 0x008fea000383ffff */
[----:B------:R-:W-:Y:S05]  /*96a0*/  BRA `(.L_x_168) ;  /* 0xffffffb000847947 */ /* 0x000fea000383ffff */
.L_x_80:
[----:B-1----:R-:W-:-:S07]  /*96b0*/  MOV R0, UR7 ;  /* 0x0000000700007c02 */ /* 0x002fce0008000f00 */
.L_x_169:
[----:B-1----:R1:W3:Y:S02]  /*96c0*/  SYNCS.PHASECHK.TRANS64.TRYWAIT P0, [R0+URZ+0x60], R2 ;  /* 0x00006002000075a7 */ /* 0x0022e400080011ff */
[----:B---3--:R-:W-:Y:S05]  /*96d0*/  @!P0 NANOSLEEP.SYNCS 0x989680 ;  /* 0x009896800000895d */ /* 0x008fea0003900000 */
[----:B------:R-:W3:Y:S02]  /*96e0*/  @!P0 SYNCS.PHASECHK.TRANS64 P0, [R0+URZ+0x60], R2 ;  /* 0x00006002000085a7 */ /* 0x000ee400080010ff */
[----:B---3--:R-:W-:Y:S05]  /*96f0*/  @!P0 BRA `(.L_x_169) ;  /* 0xfffffffc00f08947 */ /* 0x008fea000383ffff */
[----:B------:R-:W-:Y:S05]  /*9700*/  BRA `(.L_x_170) ;  /* 0xffffffb000747947 */ /* 0x000fea000383ffff */
.L_x_82:
[----:B--2---:R2:W4:Y:S02]  /*9710*/  SYNCS.PHASECHK.TRANS64.TRYWAIT P0, [R0+URZ+0x80], R2 ;  /* 0x00008002000075a7 */ /* 0x00452400080011ff */
[----:B----4-:R-:W-:Y:S05]  /*9720*/  @!P0 NANOSLEEP.SYNCS 0x989680 ;  /* 0x009896800000895d */ /* 0x010fea0003900000 */
[----:B------:R-:W4:Y:S02]  /*9730*/  @!P0 SYNCS.PHASECHK.TRANS64 P0, [R0+URZ+0x80], R2 ;  /* 0x00008002000085a7 */ /* 0x000f2400080010ff */
[----:B----4-:R-:W-:Y:S05]  /*9740*/  @!P0 BRA `(.L_x_82) ;  /* 0xfffffffc00f08947 */ /* 0x010fea000383ffff */
[----:B------:R-:W-:Y:S05]  /*9750*/  BRA `(.L_x_171) ;  /* 0xffffffb400487947 */ /* 0x000fea000383ffff */
.L_x_93:
[----:B-1----:R-:W-:Y:S04]  /*9760*/  MOV R0, UR48 ;  /* 0x0000003000007c02 */ /* 0x002fe80008000f00 */
[----:B------:R1:W3:Y:S03]  /*9770*/  SYNCS.PHASECHK.TRANS64.TRYWAIT P1, [R0+URZ+0x30], R3 ;  /* 0x00003003000075a7 */ /* 0x0002e600080211ff */
[----:B---3--:R-:W-:Y:S05]  /*9780*/  @!P1 NANOSLEEP.SYNCS 0x989680 ;  /* 0x009896800000995d */ /* 0x008fea0003900000 */
[----:B------:R-:W3:Y:S02]  /*9790*/  @!P1 SYNCS.PHASECHK.TRANS64 P1, [R0+URZ+0x30], R3 ;  /* 0x00003003000095a7 */ /* 0x000ee400080210ff */
[----:B---3--:R-:W-:Y:S05]  /*97a0*/  @!P1 BRA `(.L_x_93) ;  /* 0xfffffffc00ec9947 */ /* 0x008fea000383ffff */
[----:B------:R-:W-:Y:S05]  /*97b0*/  BRA `(.L_x_92) ;  /* 0xffffffc000807947 */ /* 0x000fea000383ffff */
.L_x_95:
[----:B-1----:R1:W2:Y:S02]  /*97c0*/  SYNCS.PHASECHK.TRANS64.TRYWAIT P0, [R64+URZ+0xa0], R2 ;  /* 0x0000a002400075a7 */ /* 0x0022a400080011ff */
[----:B--2---:R-:W-:Y:S05]  /*97d0*/  @!P0 NANOSLEEP.SYNCS 0x989680 ;  /* 0x009896800000895d */ /* 0x004fea0003900000 */
[----:B------:R-:W2:Y:S02]  /*97e0*/  @!P0 SYNCS.PHASECHK.TRANS64 P0, [R64+URZ+0xa0], R2 ;  /* 0x0000a002400085a7 */ /* 0x000ea400080010ff */
[----:B--2---:R-:W-:Y:S05]  /*97f0*/  @!P0 BRA `(.L_x_95) ;  /* 0xfffffffc00f08947 */ /* 0x004fea000383ffff */
[----:B------:R-:W-:Y:S05]  /*9800*/  BRA `(.L_x_94) ;  /* 0xffffffc000ac7947 */ /* 0x000fea000383ffff */
.L_x_104:
[----:B--2---:R2:W3:Y:S02]  /*9810*/  SYNCS.PHASECHK.TRANS64.TRYWAIT P0, [R2+URZ+0x30], R0 ;  /* 0x00003000020075a7 */ /* 0x0044e400080011ff */
[----:B---3--:R-:W-:Y:S05]  /*9820*/  @!P0 NANOSLEEP.SYNCS 0x989680 ;  /* 0x009896800000895d */ /* 0x008fea0003900000 */
[----:B------:R-:W3:Y:S02]  /*9830*/  @!P0 SYNCS.PHASECHK.TRANS64 P0, [R2+URZ+0x30], R0 ;  /* 0x00003000020085a7 */ /* 0x000ee400080010ff */
[----:B---3--:R-:W-:Y:S05]  /*9840*/  @!P0 BRA `(.L_x_104) ;  /* 0xfffffffc00f08947 */ /* 0x008fea000383ffff */
[----:B------:R-:W-:Y:S05]  /*9850*/  BRA `(.L_x_103) ;  /* 0xffffffcc00907947 */ /* 0x000fea000383ffff */
.L_x_112:
[----:B--2---:R2:W3:Y:S02]  /*9860*/  SYNCS.PHASECHK.TRANS64.TRYWAIT P0, [R0+URZ+0x30], R5 ;  /* 0x00003005000075a7 */ /* 0x0044e400080011ff */
[----:B---3--:R-:W-:Y:S05]  /*9870*/  @!P0 NANOSLEEP.SYNCS 0x989680 ;  /* 0x009896800000895d */ /* 0x008fea0003900000 */
[----:B------:R-:W3:Y:S02]  /*9880*/  @!P0 SYNCS.PHASECHK.TRANS64 P0, [R0+URZ+0x30], R5 ;  /* 0x00003005000085a7 */ /* 0x000ee400080010ff */
[----:B---3--:R-:W-:Y:S05]  /*9890*/  @!P0 BRA `(.L_x_112) ;  /* 0xfffffffc00f08947 */ /* 0x008fea000383ffff */
[----:B------:R-:W-:Y:S05]  /*98a0*/  BRA `(.L_x_111) ;  /* 0xffffffd800947947 */ /* 0x000fea000383ffff */
.L_x_120:
[----:B--2---:R2:W3:Y:S02]  /*98b0*/  SYNCS.PHASECHK.TRANS64.TRYWAIT P0, [R2+URZ+0x30], R0 ;  /* 0x00003000020075a7 */ /* 0x0044e400080011ff */
[----:B---3--:R-:W-:Y:S05]  /*98c0*/  @!P0 NANOSLEEP.SYNCS 0x989680 ;  /* 0x009896800000895d */ /* 0x008fea0003900000 */
[----:B------:R-:W3:Y:S02]  /*98d0*/  @!P0 SYNCS.PHASECHK.TRANS64 P0, [R2+URZ+0x30], R0 ;  /* 0x00003000020085a7 */ /* 0x000ee400080010ff */
[----:B---3--:R-:W-:Y:S05]  /*98e0*/  @!P0 BRA `(.L_x_120) ;  /* 0xfffffffc00f08947 */ /* 0x008fea000383ffff */
[----:B------:R-:W-:Y:S05]  /*98f0*/  BRA `(.L_x_119) ;  /* 0xffffffe400987947 */ /* 0x000fea000383ffff */
        .weak           $__internal_0_$__cuda_sm10x_tcgen05_guardrail_trap_col_being_dealloced_not_returned_by_alloc
        .type           $__internal_0_$__cuda_sm10x_tcgen05_guardrail_trap_col_being_dealloced_not_returned_by_alloc,@function
        .size           $__internal_0_$__cuda_sm10x_tcgen05_guardrail_trap_col_being_dealloced_not_returned_by_alloc,($__internal_1_$__cuda_sm10x_tcgen05_guardrail_trap_phase_invalid_during_alloc - $__internal_0_$__cuda_sm10x_tcgen05_guardrail_trap_col_being_dealloced_not_returned_by_alloc)
$__internal_0_$__cuda_sm10x_tcgen05_guardrail_trap_col_being_dealloced_not_returned_by_alloc:
[----:B------:R-:W-:Y:S05]  /*9900*/  BPT.TRAP 0x1 ;  /* 0x000000040000795c */ /* 0x000fea0000300000 */
[----:B------:R-:W-:-:S04]  /*9910*/  HFMA2 R3, -RZ, RZ, 0, 0 ;  /* 0x00000000ff037431 */ /* 0x000fc800000001ff */
[----:B------:R-:W-:Y:S05]  /*9920*/  RET.REL.NODEC R2 `(_ZN7cutlass13device_kernelINS_4gemm6kernel13GemmUniversalIN4cute5tupleIJiiiiEEENS1_10collective13CollectiveMmaINS1_35MainloopSm100TmaUmmaWarpSpecializedILi3ELi2ELi4ENS5_IJNS4_1CILi1EEESB_SB_EEEEENS5_IJNSA_ILi64EEENSA_ILi256EEESE_EEENS_10bfloat16_tENS5_IJlSB_lEEESH_SI_NS4_8TiledMMAINS4_8MMA_AtomIJNS4_20SM100_MMA_F16BF16_SSISH_SH_fLi64ELi256ELNS4_4UMMA5MajorE0ELSN_0ELNSM_7ScaleInE0ELSO_0EEEEEENS4_6LayoutISC_NS5_IJNSA_ILi0EEESS_SS_EEEEENS5_IJNS4_10UnderscoreESV_SV_EEEEENS4_13SM90_TMA_LOADENS4_14ComposedLayoutINS4_7SwizzleILi3ELi4ELi3EEENS4_18smem_ptr_flag_bitsILi16EEENSR_INS5_IJNSA_ILi8EEESE_EEENS5_IJSE_SB_EEEEEEEvNS4_8identityESY_S18_vS19_EENS_8epilogue10collective18CollectiveEpilogueINS1B_23Sm100TmaWarpSpecializedILi4ELi2ELi32ELb1ELb0EEEJSG_NS5_IJNSR_ISE_SB_EES1G_EEESH_SI_SH_SI_NS1B_6fusion15FusionCallbacksIS1F_NS1I_17LinearCombinationISH_fSH_fLNS_15FloatRoundStyleE2EEESG_S1H_JEEENS4_5SM1004TMEM4LOAD26SM100_TMEM_LOAD_16dp256b8xESY_S18_NS4_17SM75_U32x4_LDSM_NENS4_14SM90_TMA_STOREES18_NS4_17SM90_U32x4_STSM_NENS4_39AutoVectorizingCopyWithAssumedAlignmentILi128EEEEEEvvEEEEvNT_6ParamsE) ;  /* 0xffffff6402b47950 */ /* 0x000fea0003c3ffff */
        .weak           $__internal_1_$__cuda_sm10x_tcgen05_guardrail_trap_phase_invalid_during_alloc
        .type           $__internal_1_$__cuda_sm10x_tcgen05_guardrail_trap_phase_invalid_during_alloc,@function
        .size           $__internal_1_$__cuda_sm10x_tcgen05_guardrail_trap_phase_invalid_during_alloc,($__internal_2_$__cuda_sm10x_tcgen05_guardrail_trap_unallocated_columns_being_dealloced - $__internal_1_$__cuda_sm10x_tcgen05_guardrail_trap_phase_invalid_during_alloc)
$__internal_1_$__cuda_sm10x_tcgen05_guardrail_trap_phase_invalid_during_alloc:
[----:B------:R-:W-:Y:S05]  /*9930*/  BPT.TRAP 0x1 ;  /* 0x000000040000795c */ /* 0x000fea0000300000 */
[----:B------:R-:W-:-:S04]  /*9940*/  MOV R3, 0x0 ;  /* 0x0000000000037802 */ /* 0x000fc80000000f00 */
[----:B------:R-:W-:Y:S05]  /*9950*/  RET.REL.NODEC R2 `(_ZN7cutlass13device_kernelINS_4gemm6kernel13GemmUniversalIN4cute5tupleIJiiiiEEENS1_10collective13CollectiveMmaINS1_35MainloopSm100TmaUmmaWarpSpecializedILi3ELi2ELi4ENS5_IJNS4_1CILi1EEESB_SB_EEEEENS5_IJNSA_ILi64EEENSA_ILi256EEESE_EEENS_10bfloat16_tENS5_IJlSB_lEEESH_SI_NS4_8TiledMMAINS4_8MMA_AtomIJNS4_20SM100_MMA_F16BF16_SSISH_SH_fLi64ELi256ELNS4_4UMMA5MajorE0ELSN_0ELNSM_7ScaleInE0ELSO_0EEEEEENS4_6LayoutISC_NS5_IJNSA_ILi0EEESS_SS_EEEEENS5_IJNS4_10UnderscoreESV_SV_EEEEENS4_13SM90_TMA_LOADENS4_14ComposedLayoutINS4_7SwizzleILi3ELi4ELi3EEENS4_18smem_ptr_flag_bitsILi16EEENSR_INS5_IJNSA_ILi8EEESE_EEENS5_IJSE_SB_EEEEEEEvNS4_8identityESY_S18_vS19_EENS_8epilogue10collective18CollectiveEpilogueINS1B_23Sm100TmaWarpSpecializedILi4ELi2ELi32ELb1ELb0EEEJSG_NS5_IJNSR_ISE_SB_EES1G_EEESH_SI_SH_SI_NS1B_6fusion15FusionCallbacksIS1F_NS1I_17LinearCombinationISH_fSH_fLNS_15FloatRoundStyleE2EEESG_S1H_JEEENS4_5SM1004TMEM4LOAD26SM100_TMEM_LOAD_16dp256b8xESY_S18_NS4_17SM75_U32x4_LDSM_NENS4_14SM90_TMA_STOREES18_NS4_17SM90_U32x4_STSM_NENS4_39AutoVectorizingCopyWithAssumedAlignmentILi128EEEEEEvvEEEEvNT_6ParamsE) ;  /* 0xffffff6402a87950 */ /* 0x000fea0003c3ffff */
        .weak           $__internal_2_$__cuda_sm10x_tcgen05_guardrail_trap_unallocated_columns_being_dealloced
        .type           $__internal_2_$__cuda_sm10x_tcgen05_guardrail_trap_unallocated_columns_being_dealloced,@function
        .size           $__internal_2_$__cuda_sm10x_tcgen05_guardrail_trap_unallocated_columns_being_dealloced,(.L_x_173 - $__internal_2_$__cuda_sm10x_tcgen05_guardrail_trap_unallocated_columns_being_dealloced)
$__internal_2_$__cuda_sm10x_tcgen05_guardrail_trap_unallocated_columns_being_dealloced:
[----:B------:R-:W-:Y:S05]  /*9960*/  BPT.TRAP 0x1 ;  /* 0x000000040000795c */ /* 0x000fea0000300000 */
[----:B------:R-:W-:-:S04]  /*9970*/  HFMA2 R3, -RZ, RZ, 0, 0 ;  /* 0x00000000ff037431 */ /* 0x000fc800000001ff */
[----:B------:R-:W-:Y:S05]  /*9980*/  RET.REL.NODEC R2 `(_ZN7cutlass13device_kernelINS_4gemm6kernel13GemmUniversalIN4cute5tupleIJiiiiEEENS1_10collective13CollectiveMmaINS1_35MainloopSm100TmaUmmaWarpSpecializedILi3ELi2ELi4ENS5_IJNS4_1CILi1EEESB_SB_EEEEENS5_IJNSA_ILi64EEENSA_ILi256EEESE_EEENS_10bfloat16_tENS5_IJlSB_lEEESH_SI_NS4_8TiledMMAINS4_8MMA_AtomIJNS4_20SM100_MMA_F16BF16_SSISH_SH_fLi64ELi256ELNS4_4UMMA5MajorE0ELSN_0ELNSM_7ScaleInE0ELSO_0EEEEEENS4_6LayoutISC_NS5_IJNSA_ILi0EEESS_SS_EEEEENS5_IJNS4_10UnderscoreESV_SV_EEEEENS4_13SM90_TMA_LOADENS4_14ComposedLayoutINS4_7SwizzleILi3ELi4ELi3EEENS4_18smem_ptr_flag_bitsILi16EEENSR_INS5_IJNSA_ILi8EEESE_EEENS5_IJSE_SB_EEEEEEEvNS4_8identityESY_S18_vS19_EENS_8epilogue10collective18CollectiveEpilogueINS1B_23Sm100TmaWarpSpecializedILi4ELi2ELi32ELb1ELb0EEEJSG_NS5_IJNSR_ISE_SB_EES1G_EEESH_SI_SH_SI_NS1B_6fusion15FusionCallbacksIS1F_NS1I_17LinearCombinationISH_fSH_fLNS_15FloatRoundStyleE2EEESG_S1H_JEEENS4_5SM1004TMEM4LOAD26SM100_TMEM_LOAD_16dp256b8xESY_S18_NS4_17SM75_U32x4_LDSM_NENS4_14SM90_TMA_STOREES18_NS4_17SM90_U32x4_STSM_NENS4_39AutoVectorizingCopyWithAssumedAlignmentILi128EEEEEEvvEEEEvNT_6ParamsE) ;  /* 0xffffff64029c7950 */ /* 0x000fea0003c3ffff */
.L_x_172:
[----:B------:R-:W-:-:S00]  /*9990*/  BRA `(.L_x_172) ;  /* 0xfffffffc00fc7947 */ /* 0x000fc0000383ffff */
[----:B------:R-:W-:-:S00]  /*99a0*/  NOP ;  /* 0x0000000000007918 */ /* 0x000fc00000000000 */
        /* <DEDUP_REMOVED lines=13> */
.L_x_173:


//--------------------- .nv.global.init           --------------------------
	.section	.nv.global.init,"aw",@progbits
.nv.global.init:
	.type		$str$27,@object
	.size		$str$27,($str$28 - $str$27)
$str$27:
        /*0000*/ 	.byte	0x28, 0x61, 0x64, 0x64, 0x72, 0x65, 0x73, 0x73, 0x20, 0x26, 0x20, 0x6d, 0x61, 0x73, 0x6b, 0x29
        /*0010*/ 	.byte	0x20, 0x3d, 0x3d, 0x20, 0x30, 0x00
	.type		$str$28,@object
	.size		$str$28,($str$26 - $str$28)
$str$28:
        /*0016*/ 	.byte	0x2f, 0x74, 0x6d, 0x70, 0x2f, 0x63, 0x75, 0x74, 0x6c, 0x61, 0x73, 0x73, 0x5f, 0x73, 0x77, 0x65
        /*0026*/ 	.byte	0x65, 0x70, 0x5f, 0x73, 0x72, 0x63, 0x2f, 0x69, 0x6e, 0x63, 0x6c, 0x75, 0x64, 0x65, 0x2f, 0x63
        /*0036*/ 	.byte	0x75, 0x74, 0x65, 0x2f, 0x70, 0x6f, 0x69, 0x6e, 0x74, 0x65, 0x72, 0x5f, 0x66, 0x6c, 0x61, 0x67
        /*0046*/ 	.byte	0x67, 0x65, 0x64, 0x2e, 0x68, 0x70, 0x70, 0x00
	.type		$str$26,@object
	.size		$str$26,($str$25 - $str$26)
$str$26:
        /*004e*/ 	.byte	0x2f, 0x74, 0x6d, 0x70, 0x2f, 0x63, 0x75, 0x74, 0x6c, 0x61, 0x73, 0x73, 0x5f, 0x73, 0x77, 0x65
        /*005e*/ 	.byte	0x65, 0x70, 0x5f, 0x73, 0x72, 0x63, 0x2f, 0x69, 0x6e, 0x63, 0x6c, 0x75, 0x64, 0x65, 0x2f, 0x63
        /*006e*/ 	.byte	0x75, 0x74, 0x65, 0x2f, 0x61, 0x74, 0x6f, 0x6d, 0x2f, 0x63, 0x6f, 0x70, 0x79, 0x5f, 0x74, 0x72
        /*007e*/ 	.byte	0x61, 0x69, 0x74, 0x73, 0x5f, 0x73, 0x6d, 0x31, 0x30, 0x30, 0x2e, 0x68, 0x70, 0x70, 0x00
	.type		$str$25,@object
	.size		$str$25,(__unnamed_1 - $str$25)
$str$25:
        /*008d*/ 	.byte	0x28, 0x28, 0x75, 0x69, 0x6e, 0x74, 0x33, 0x32, 0x5f, 0x74, 0x28, 0x74, 0x68, 0x72, 0x65, 0x61
        /*009d*/ 	.byte	0x64, 0x49, 0x64, 0x78, 0x2e, 0x78, 0x29, 0x20, 0x2f, 0x20, 0x33, 0x32, 0x29, 0x20, 0x25, 0x20
        /*00ad*/ 	.byte	0x34, 0x29, 0x20, 0x3d, 0x3d, 0x20, 0x28, 0x28, 0x28, 0x74, 0x6d, 0x65, 0x6d, 0x5f, 0x61, 0x64
        /*00bd*/ 	.byte	0x64, 0x72, 0x20, 0x3e, 0x3e, 0x20, 0x31, 0x36, 0x29, 0x20, 0x2f, 0x20, 0x33, 0x32, 0x29, 0x20
        /*00cd*/ 	.byte	0x25, 0x20, 0x34, 0x29, 0x00
	.type		__unnamed_1,@object
	.size		__unnamed_1,(__unnamed_2 - __unnamed_1)
__unnamed_1:
        /*00d2*/ 	.byte	0x61, 0x75, 0x74, 0x6f, 0x20, 0x63, 0x75, 0x74, 0x65, 0x3a, 0x3a, 0x61, 0x73, 0x5f, 0x70, 0x6f
        /* <DEDUP_REMOVED lines=24> */
        /*0262*/ 	.byte	0x30, 0x39, 0x36, 0x3e, 0x3e, 0x3e, 0x3e, 0x5d, 0x00
	.type		__unnamed_2,@object
	.size		__unnamed_2,(.L_2 - __unnamed_2)
__unnamed_2:
        /* <DEDUP_REMOVED lines=46> */
        /*054b*/ 	.byte	0x75, 0x74, 0x65, 0x3a, 0x3a, 0x43, 0x3c, 0x30, 0x3e, 0x3e, 0x3e, 0x3e, 0x5d, 0x00
.L_2:


//--------------------- .nv.shared._ZN7cutlass13device_kernelINS_4gemm6kernel13GemmUniversalIN4cute5tupleIJiiiiEEENS1_10collective13CollectiveMmaINS1_35MainloopSm100TmaUmmaWarpSpecializedILi3ELi2ELi4ENS5_IJNS4_1CILi1EEESB_SB_EEEEENS5_IJNSA_ILi64EEENSA_ILi256EEESE_EEENS_10bfloat16_tENS5_IJlSB_lEEESH_SI_NS4_8TiledMMAINS4_8MMA_AtomIJNS4_20SM100_MMA_F16BF16_SSISH_SH_fLi64ELi256ELNS4_4UMMA5MajorE0ELSN_0ELNSM_7ScaleInE0ELSO_0EEEEEENS4_6LayoutISC_NS5_IJNSA_ILi0EEESS_SS_EEEEENS5_IJNS4_10UnderscoreESV_SV_EEEEENS4_13SM90_TMA_LOADENS4_14ComposedLayoutINS4_7SwizzleILi3ELi4ELi3EEENS4_18smem_ptr_flag_bitsILi16EEENSR_INS5_IJNSA_ILi8EEESE_EEENS5_IJSE_SB_EEEEEEEvNS4_8identityESY_S18_vS19_EENS_8epilogue10collective18CollectiveEpilogueINS1B_23Sm100TmaWarpSpecializedILi4ELi2ELi32ELb1ELb0EEEJSG_NS5_IJNSR_ISE_SB_EES1G_EEESH_SI_SH_SI_NS1B_6fusion15FusionCallbacksIS1F_NS1I_17LinearCombinationISH_fSH_fLNS_15FloatRoundStyleE2EEESG_S1H_JEEENS4_5SM1004TMEM4LOAD26SM100_TMEM_LOAD_16dp256b8xESY_S18_NS4_17SM75_U32x4_LDSM_NENS4_14SM90_TMA_STOREES18_NS4_17SM90_U32x4_STSM_NENS4_39AutoVectorizingCopyWithAssumedAlignmentILi128EEEEEEvvEEEEvNT_6ParamsE --------------------------
	.section	.nv.shared._ZN7cutlass13device_kernelINS_4gemm6kernel13GemmUniversalIN4cute5tupleIJiiiiEEENS1_10collective13CollectiveMmaINS1_35MainloopSm100TmaUmmaWarpSpecializedILi3ELi2ELi4ENS5_IJNS4_1CILi1EEESB_SB_EEEEENS5_IJNSA_ILi64EEENSA_ILi256EEESE_EEENS_10bfloat16_tENS5_IJlSB_lEEESH_SI_NS4_8TiledMMAINS4_8MMA_AtomIJNS4_20SM100_MMA_F16BF16_SSISH_SH_fLi64ELi256ELNS4_4UMMA5MajorE0ELSN_0ELNSM_7ScaleInE0ELSO_0EEEEEENS4_6LayoutISC_NS5_IJNSA_ILi0EEESS_SS_EEEEENS5_IJNS4_10UnderscoreESV_SV_EEEEENS4_13SM90_TMA_LOADENS4_14ComposedLayoutINS4_7SwizzleILi3ELi4ELi3EEENS4_18smem_ptr_flag_bitsILi16EEENSR_INS5_IJNSA_ILi8EEESE_EEENS5_IJSE_SB_EEEEEEEvNS4_8identityESY_S18_vS19_EENS_8epilogue10collective18CollectiveEpilogueINS1B_23Sm100TmaWarpSpecializedILi4ELi2ELi32ELb1ELb0EEEJSG_NS5_IJNSR_ISE_SB_EES1G_EEESH_SI_SH_SI_NS1B_6fusion15FusionCallbacksIS1F_NS1I_17LinearCombinationISH_fSH_fLNS_15FloatRoundStyleE2EEESG_S1H_JEEENS4_5SM1004TMEM4LOAD26SM100_TMEM_LOAD_16dp256b8xESY_S18_NS4_17SM75_U32x4_LDSM_NENS4_14SM90_TMA_STOREES18_NS4_17SM90_U32x4_STSM_NENS4_39AutoVectorizingCopyWithAssumedAlignmentILi128EEEEEEvvEEEEvNT_6ParamsE,"aw",@nobits
	.sectionflags	@""
	.align	16
	.zero		1024


//--------------------- .nv.shared.reserved.0     --------------------------
	.section	.nv.shared.reserved.0,"aw",@nobits
	.weak		__nv_reservedSMEM_offset_0_alias
	.size		__nv_reservedSMEM_offset_0_alias, 0, 64
	.other		__nv_reservedSMEM_offset_0_alias,@"STO_CUDA_RESERVED_SHARED STV_DEFAULT"
__nv_reservedSMEM_offset_0_alias:
	.zero		0
.nv.shared.reserved.0:
	.zero		64
	.weak		__nv_reservedSMEM_tcgen05_partition
	.type		__nv_reservedSMEM_tcgen05_partition,@object
	.size		__nv_reservedSMEM_tcgen05_partition,(.L_0 - __nv_reservedSMEM_tcgen05_partition)
__nv_reservedSMEM_tcgen05_partition:
	.zero		32
.L_0:


//--------------------- .nv.global                --------------------------
	.section	.nv.global,"aw",@nobits
.nv.global:
	.type		_ZN40_INTERNAL_d0b24f6b_4_k_cu_335a79cb_260004cute1_E,@object
	.size		_ZN40_INTERNAL_d0b24f6b_4_k_cu_335a79cb_260004cute1_E,(_ZN40_INTERNAL_d0b24f6b_4_k_cu_335a79cb_260004cuda3std3__45__cpo6cbeginE - _ZN40_INTERNAL_d0b24f6b_4_k_cu_335a79cb_260004cute1_E)
_ZN40_INTERNAL_d0b24f6b_4_k_cu_335a79cb_260004cute1_E:
	.zero		1
	.type		_ZN40_INTERNAL_d0b24f6b_4_k_cu_335a79cb_260004cuda3std3__45__cpo6cbeginE,@object
	.size		_ZN40_INTERNAL_d0b24f6b_4_k_cu_335a79cb_260004cuda3std3__45__cpo6cbeginE,(_ZN40_INTERNAL_d0b24f6b_4_k_cu_335a79cb_260004cuda3std3__48in_placeE - _ZN40_INTERNAL_d0b24f6b_4_k_cu_335a79cb_260004cuda3std3__45__cpo6cbeginE)
_ZN40_INTERNAL_d0b24f6b_4_k_cu_335a79cb_260004cuda3std3__45__cpo6cbeginE:
	.zero		1
	.type		_ZN40_INTERNAL_d0b24f6b_4_k_cu_335a79cb_260004cuda3std3__48in_placeE,@object
	.size		_ZN40_INTERNAL_d0b24f6b_4_k_cu_335a79cb_260004cuda3std3__48in_placeE,(_ZN40_INTERNAL_d0b24f6b_4_k_cu_335a79cb_260004cuda3std6ranges3__45__cpo9iter_moveE - _ZN40_INTERNAL_d0b24f6b_4_k_cu_335a79cb_260004cuda3std3__48in_placeE)
_ZN40_INTERNAL_d0b24f6b_4_k_cu_335a79cb_260004cuda3std3__48in_placeE:
	.zero		1
	.type		_ZN40_INTERNAL_d0b24f6b_4_k_cu_335a79cb_260004cuda3std6ranges3__45__cpo9iter_moveE,@object
	.size		_ZN40_INTERNAL_d0b24f6b_4_k_cu_335a79cb_260004cuda3std6ranges3__45__cpo9iter_moveE,(_ZN40_INTERNAL_d0b24f6b_4_k_cu_335a79cb_260004cuda3std3__45__cpo5beginE - _ZN40_INTERNAL_d0b24f6b_4_k_cu_335a79cb_260004cuda3std6ranges3__45__cpo9iter_moveE)
_ZN40_INTERNAL_d0b24f6b_4_k_cu_335a79cb_260004cuda3std6ranges3__45__cpo9iter_moveE:
	.zero		1
	.type		_ZN40_INTERNAL_d0b24f6b_4_k_cu_335a79cb_260004cuda3std3__45__cpo5beginE,@object
	.size		_ZN40_INTERNAL_d0b24f6b_4_k_cu_335a79cb_260004cuda3std3__45__cpo5beginE,(_ZN40_INTERNAL_d0b24f6b_4_k_cu_335a79cb_260004cuda3std3__442_GLOBAL__N__d0b24f6b_4_k_cu_335a79cb_260006ignoreE - _ZN40_INTERNAL_d0b24f6b_4_k_cu_335a79cb_260004cuda3std3__45__cpo5beginE)
_ZN40_INTERNAL_d0b24f6b_4_k_cu_335a79cb_260004cuda3std3__45__cpo5beginE:
	.zero		1
	.type		_ZN40_INTERNAL_d0b24f6b_4_k_cu_335a79cb_260004cuda3std3__442_GLOBAL__N__d0b24f6b_4_k_cu_335a79cb_260006ignoreE,@object
	.size		_ZN40_INTERNAL_d0b24f6b_4_k_cu_335a79cb_260004cuda3std3__442_GLOBAL__N__d0b24f6b_4_k_cu_335a79cb_260006ignoreE,(_ZN40_INTERNAL_d0b24f6b_4_k_cu_335a79cb_260004cute7productE - _ZN40_INTERNAL_d0b24f6b_4_k_cu_335a79cb_260004cuda3std3__442_GLOBAL__N__d0b24f6b_4_k_cu_335a79cb_260006ignoreE)
_ZN40_INTERNAL_d0b24f6b_4_k_cu_335a79cb_260004cuda3std3__442_GLOBAL__N__d0b24f6b_4_k_cu_335a79cb_260006ignoreE:
	.zero		1
	.type		_ZN40_INTERNAL_d0b24f6b_4_k_cu_335a79cb_260004cute7productE,@object
	.size		_ZN40_INTERNAL_d0b24f6b_4_k_cu_335a79cb_260004cute7productE,(_ZN40_INTERNAL_d0b24f6b_4_k_cu_335a79cb_260004cuda3std3__45__cpo3endE - _ZN40_INTERNAL_d0b24f6b_4_k_cu_335a79cb_260004cute7productE)
_ZN40_INTERNAL_d0b24f6b_4_k_cu_335a79cb_260004cute7productE:
	.zero		1
	.type		_ZN40_INTERNAL_d0b24f6b_4_k_cu_335a79cb_260004cuda3std3__45__cpo3endE,@object
	.size		_ZN40_INTERNAL_d0b24f6b_4_k_cu_335a79cb_260004cuda3std3__45__cpo3endE,(_ZN40_INTERNAL_d0b24f6b_4_k_cu_335a79cb_260004cuda3std3__419piecewise_constructE - _ZN40_INTERNAL_d0b24f6b_4_k_cu_335a79cb_260004cuda3std3__45__cpo3endE)
_ZN40_INTERNAL_d0b24f6b_4_k_cu_335a79cb_260004cuda3std3__45__cpo3endE:
	.zero		1
	.type		_ZN40_INTERNAL_d0b24f6b_4_k_cu_335a79cb_260004cuda3std3__419piecewise_constructE,@object
	.size		_ZN40_INTERNAL_d0b24f6b_4_k_cu_335a79cb_260004cuda3std3__419piecewise_constructE,(_ZN40_INTERNAL_d0b24f6b_4_k_cu_335a79cb_260004cuda3std3__45__cpo4cendE - _ZN40_INTERNAL_d0b24f6b_4_k_cu_335a79cb_260004cuda3std3__419piecewise_constructE)
_ZN40_INTERNAL_d0b24f6b_4_k_cu_335a79cb_260004cuda3std3__419piecewise_constructE:
	.zero		1
	.type		_ZN40_INTERNAL_d0b24f6b_4_k_cu_335a79cb_260004cuda3std3__45__cpo4cendE,@object
	.size		_ZN40_INTERNAL_d0b24f6b_4_k_cu_335a79cb_260004cuda3std3__45__cpo4cendE,(_ZN40_INTERNAL_d0b24f6b_4_k_cu_335a79cb_260004cuda3std6ranges3__45__cpo4swapE - _ZN40_INTERNAL_d0b24f6b_4_k_cu_335a79cb_260004cuda3std3__45__cpo4cendE)
_ZN40_INTERNAL_d0b24f6b_4_k_cu_335a79cb_260004cuda3std3__45__cpo4cendE:
	.zero		1
	.type		_ZN40_INTERNAL_d0b24f6b_4_k_cu_335a79cb_260004cuda3std6ranges3__45__cpo4swapE,@object
	.size		_ZN40_INTERNAL_d0b24f6b_4_k_cu_335a79cb_260004cuda3std6ranges3__45__cpo4swapE,(.L_10 - _ZN40_INTERNAL_d0b24f6b_4_k_cu_335a79cb_260004cuda3std6ranges3__45__cpo4swapE)
_ZN40_INTERNAL_d0b24f6b_4_k_cu_335a79cb_260004cuda3std6ranges3__45__cpo4swapE:
	.zero		1
.L_10:


//--------------------- .nv.constant0._ZN7cutlass13device_kernelINS_4gemm6kernel13GemmUniversalIN4cute5tupleIJiiiiEEENS1_10collective13CollectiveMmaINS1_35MainloopSm100TmaUmmaWarpSpecializedILi3ELi2ELi4ENS5_IJNS4_1CILi1EEESB_SB_EEEEENS5_IJNSA_ILi64EEENSA_ILi256EEESE_EEENS_10bfloat16_tENS5_IJlSB_lEEESH_SI_NS4_8TiledMMAINS4_8MMA_AtomIJNS4_20SM100_MMA_F16BF16_SSISH_SH_fLi64ELi256ELNS4_4UMMA5MajorE0ELSN_0ELNSM_7ScaleInE0ELSO_0EEEEEENS4_6LayoutISC_NS5_IJNSA_ILi0EEESS_SS_EEEEENS5_IJNS4_10UnderscoreESV_SV_EEEEENS4_13SM90_TMA_LOADENS4_14ComposedLayoutINS4_7SwizzleILi3ELi4ELi3EEENS4_18smem_ptr_flag_bitsILi16EEENSR_INS5_IJNSA_ILi8EEESE_EEENS5_IJSE_SB_EEEEEEEvNS4_8identityESY_S18_vS19_EENS_8epilogue10collective18CollectiveEpilogueINS1B_23Sm100TmaWarpSpecializedILi4ELi2ELi32ELb1ELb0EEEJSG_NS5_IJNSR_ISE_SB_EES1G_EEESH_SI_SH_SI_NS1B_6fusion15FusionCallbacksIS1F_NS1I_17LinearCombinationISH_fSH_fLNS_15FloatRoundStyleE2EEESG_S1H_JEEENS4_5SM1004TMEM4LOAD26SM100_TMEM_LOAD_16dp256b8xESY_S18_NS4_17SM75_U32x4_LDSM_NENS4_14SM90_TMA_STOREES18_NS4_17SM90_U32x4_STSM_NENS4_39AutoVectorizingCopyWithAssumedAlignmentILi128EEEEEEvvEEEEvNT_6ParamsE --------------------------
	.section	.nv.constant0._ZN7cutlass13device_kernelINS_4gemm6kernel13GemmUniversalIN4cute5tupleIJiiiiEEENS1_10collective13CollectiveMmaINS1_35MainloopSm100TmaUmmaWarpSpecializedILi3ELi2ELi4ENS5_IJNS4_1CILi1EEESB_SB_EEEEENS5_IJNSA_ILi64EEENSA_ILi256EEESE_EEENS_10bfloat16_tENS5_IJlSB_lEEESH_SI_NS4_8TiledMMAINS4_8MMA_AtomIJNS4_20SM100_MMA_F16BF16_SSISH_SH_fLi64ELi256ELNS4_4UMMA5MajorE0ELSN_0ELNSM_7ScaleInE0ELSO_0EEEEEENS4_6LayoutISC_NS5_IJNSA_ILi0EEESS_SS_EEEEENS5_IJNS4_10UnderscoreESV_SV_EEEEENS4_13SM90_TMA_LOADENS4_14ComposedLayoutINS4_7SwizzleILi3ELi4ELi3EEENS4_18smem_ptr_flag_bitsILi16EEENSR_INS5_IJNSA_ILi8EEESE_EEENS5_IJSE_SB_EEEEEEEvNS4_8identityESY_S18_vS19_EENS_8epilogue10collective18CollectiveEpilogueINS1B_23Sm100TmaWarpSpecializedILi4ELi2ELi32ELb1ELb0EEEJSG_NS5_IJNSR_ISE_SB_EES1G_EEESH_SI_SH_SI_NS1B_6fusion15FusionCallbacksIS1F_NS1I_17LinearCombinationISH_fSH_fLNS_15FloatRoundStyleE2EEESG_S1H_JEEENS4_5SM1004TMEM4LOAD26SM100_TMEM_LOAD_16dp256b8xESY_S18_NS4_17SM75_U32x4_LDSM_NENS4_14SM90_TMA_STOREES18_NS4_17SM90_U32x4_STSM_NENS4_39AutoVectorizingCopyWithAssumedAlignmentILi128EEEEEEvvEEEEvNT_6ParamsE,"a",@progbits
	.sectionflags	@""
	.align	4
.nv.constant0._ZN7cutlass13device_kernelINS_4gemm6kernel13GemmUniversalIN4cute5tupleIJiiiiEEENS1_10collective13CollectiveMmaINS1_35MainloopSm100TmaUmmaWarpSpecializedILi3ELi2ELi4ENS5_IJNS4_1CILi1EEESB_SB_EEEEENS5_IJNSA_ILi64EEENSA_ILi256EEESE_EEENS_10bfloat16_tENS5_IJlSB_lEEESH_SI_NS4_8TiledMMAINS4_8MMA_AtomIJNS4_20SM100_MMA_F16BF16_SSISH_SH_fLi64ELi256ELNS4_4UMMA5MajorE0ELSN_0ELNSM_7ScaleInE0ELSO_0EEEEEENS4_6LayoutISC_NS5_IJNSA_ILi0EEESS_SS_EEEEENS5_IJNS4_10UnderscoreESV_SV_EEEEENS4_13SM90_TMA_LOADENS4_14ComposedLayoutINS4_7SwizzleILi3ELi4ELi3EEENS4_18smem_ptr_flag_bitsILi16EEENSR_INS5_IJNSA_ILi8EEESE_EEENS5_IJSE_SB_EEEEEEEvNS4_8identityESY_S18_vS19_EENS_8epilogue10collective18CollectiveEpilogueINS1B_23Sm100TmaWarpSpecializedILi4ELi2ELi32ELb1ELb0EEEJSG_NS5_IJNSR_ISE_SB_EES1G_EEESH_SI_SH_SI_NS1B_6fusion15FusionCallbacksIS1F_NS1I_17LinearCombinationISH_fSH_fLNS_15FloatRoundStyleE2EEESG_S1H_JEEENS4_5SM1004TMEM4LOAD26SM100_TMEM_LOAD_16dp256b8xESY_S18_NS4_17SM75_U32x4_LDSM_NENS4_14SM90_TMA_STOREES18_NS4_17SM90_U32x4_STSM_NENS4_39AutoVectorizingCopyWithAssumedAlignmentILi128EEEEEEvvEEEEvNT_6ParamsE:
	.zero		2944


//--------------------- SYMBOLS --------------------------

	.type		.nv.reservedSmem.offset0,@object
	.size		.nv.reservedSmem.offset0,0x4
	.type		.nv.reservedSmem.cap,@object
	.size		.nv.reservedSmem.cap,0x4
	.type		__assertfail,@function
